// auto-generated by cutlass_sweep.gemm — config: {"arch": "sm_90", "cluster_m": 2, "cluster_n": 2, "dtype": "e4m3", "stages": 5, "tile_k": 64, "tile_m": 128, "tile_n": 128}
#include "cutlass/cutlass.h"
#include "cutlass/gemm/collective/collective_builder.hpp"
#include "cutlass/gemm/device/gemm_universal_adapter.h"
#include "cutlass/gemm/kernel/gemm_universal.hpp"
#include "cutlass/epilogue/collective/collective_builder.hpp"

using ElemA = cutlass::float_e4m3_t;
using ElemB = cutlass::float_e4m3_t;
using ElemCD = cutlass::float_e4m3_t;
using Acc  = float;
using TileShape    = cute::Shape<cute::_128, cute::_128, cute::_64>;
using ClusterShape = cute::Shape<cute::_2, cute::_2, cute::_1>;

using CollectiveEpilogue = typename cutlass::epilogue::collective::CollectiveBuilder<
    cutlass::arch::Sm90, cutlass::arch::OpClassTensorOp,
    TileShape, ClusterShape,
    cutlass::epilogue::collective::EpilogueTileAuto,
    Acc, Acc,
    ElemCD, cutlass::layout::RowMajor, 128 / cutlass::sizeof_bits<ElemCD>::value,
    ElemCD, cutlass::layout::RowMajor, 128 / cutlass::sizeof_bits<ElemCD>::value,
    cutlass::epilogue::collective::EpilogueScheduleAuto
  >::CollectiveOp;

using CollectiveMainloop = typename cutlass::gemm::collective::CollectiveBuilder<
    cutlass::arch::Sm90, cutlass::arch::OpClassTensorOp,
    ElemA, cutlass::layout::RowMajor, 128 / cutlass::sizeof_bits<ElemA>::value,
    ElemB, cutlass::layout::ColumnMajor, 128 / cutlass::sizeof_bits<ElemB>::value,
    Acc,
    TileShape, ClusterShape,
    cutlass::gemm::collective::StageCount<5>,
    cutlass::gemm::collective::KernelScheduleAuto
  >::CollectiveOp;

using GemmKernel = cutlass::gemm::kernel::GemmUniversal<
    cute::Shape<int,int,int,int>,
    CollectiveMainloop,
    CollectiveEpilogue
>;
using Gemm = cutlass::gemm::device::GemmUniversalAdapter<GemmKernel>;

// Force the device kernel symbol into the cubin without needing a host main.
auto* _anchor = &cutlass::device_kernel<GemmKernel>;


// ===== COMPILED SASS (sm_90a) =====

	.target	sm_90a

	.elftype	@"ET_EXEC"


//--------------------- .note.nv.tkinfo           --------------------------
	.section	.note.nv.tkinfo,"",@"SHT_NOTE"
	.sectionflags	@"SHF_NOTE_NV_TKINFO"
	.tkinfo
        /*0018*/ 	.word	0x00000002
        /*0030*/ 	.string	""
        /*0030*/ 	.string	"ptxas"
        /*0030*/ 	.string	"Cuda compilation tools, release 13.0, V13.0.88"
        /*0030*/ 	.string	"Build cuda_13.0.r13.0/compiler.36424714_0"
        /*0030*/ 	.string	"-arch sm_90a -m 64 "



//--------------------- .note.nv.cuinfo           --------------------------
	.section	.note.nv.cuinfo,"",@"SHT_NOTE"
	.sectionflags	@"SHF_NOTE_NV_CUINFO"
        /*0018*/ 	.short	0x0002
        /*001a*/ 	.short	0x005a
        /*001c*/ 	.short	0x0082
	.zero		2


//--------------------- .nv.info                  --------------------------
	.section	.nv.info,"",@"SHT_CUDA_INFO"
	.align	4


	//----- nvinfo : EIATTR_REGCOUNT
	.align		4
        /*0000*/ 	.byte	0x04, 0x2f
        /*0002*/ 	.short	(.L_12 - .L_11)
	.align		4
.L_11:
        /*0004*/ 	.word	index@(_ZN7cutlass13device_kernelINS_4gemm6kernel13GemmUniversalIN4cute5tupleIJiiiiEEENS1_10collective13CollectiveMmaINS1_37MainloopSm90TmaGmmaWarpSpecializedFP8ILi5ENS5_IJNS4_1CILi2EEESB_NSA_ILi1EEEEEENS1_35KernelTmaWarpSpecializedCooperativeEEENS5_IJNSA_ILi128EEESG_NSA_ILi64EEEEEENS_12float_e4m3_tENS5_IJlSC_lEEESJ_SK_NS4_8TiledMMAINS4_8MMA_AtomIJNS4_4SM904GMMA31MMA_64x128x32_F32E4M3E4M3_SS_TNILNSO_7ScaleInE1ELSQ_1EEEEEENS4_6LayoutINS5_IJSB_SC_SC_EEENS5_IJSC_NSA_ILi0EEESV_EEEEENS5_IJNS4_10UnderscoreESY_SY_EEEEENS4_23SM90_TMA_LOAD_MULTICASTENS4_14ComposedLayoutINS4_7SwizzleILi2ELi4ELi3EEENS4_18smem_ptr_flag_bitsILi8EEENST_INS5_IJNSA_ILi8EEESH_EEENS5_IJSH_SC_EEEEEEEvNS4_8identityES11_S1B_vS1C_EENS_8epilogue10collective6detail29Sm90TmaWarpSpecializedAdapterINS1F_15DefaultEpilogueISJ_SK_SK_NS1E_6thread17LinearCombinationISJ_Li1EffLNS1J_9ScaleType4KindE0ELNS_15FloatRoundStyleE2ESJ_EENS1_15EpilogueDefaultEEEEEvvEEEEvNT_6ParamsE)
        /*0008*/ 	.word	0x000000a8


	//----- nvinfo : EIATTR_FRAME_SIZE
	.align		4
.L_12:
        /*000c*/ 	.byte	0x04, 0x11
        /*000e*/ 	.short	(.L_14 - .L_13)
	.align		4
.L_13:
        /*0010*/ 	.word	index@(_ZN7cutlass13device_kernelINS_4gemm6kernel13GemmUniversalIN4cute5tupleIJiiiiEEENS1_10collective13CollectiveMmaINS1_37MainloopSm90TmaGmmaWarpSpecializedFP8ILi5ENS5_IJNS4_1CILi2EEESB_NSA_ILi1EEEEEENS1_35KernelTmaWarpSpecializedCooperativeEEENS5_IJNSA_ILi128EEESG_NSA_ILi64EEEEEENS_12float_e4m3_tENS5_IJlSC_lEEESJ_SK_NS4_8TiledMMAINS4_8MMA_AtomIJNS4_4SM904GMMA31MMA_64x128x32_F32E4M3E4M3_SS_TNILNSO_7ScaleInE1ELSQ_1EEEEEENS4_6LayoutINS5_IJSB_SC_SC_EEENS5_IJSC_NSA_ILi0EEESV_EEEEENS5_IJNS4_10UnderscoreESY_SY_EEEEENS4_23SM90_TMA_LOAD_MULTICASTENS4_14ComposedLayoutINS4_7SwizzleILi2ELi4ELi3EEENS4_18smem_ptr_flag_bitsILi8EEENST_INS5_IJNSA_ILi8EEESH_EEENS5_IJSH_SC_EEEEEEEvNS4_8identityES11_S1B_vS1C_EENS_8epilogue10collective6detail29Sm90TmaWarpSpecializedAdapterINS1F_15DefaultEpilogueISJ_SK_SK_NS1E_6thread17LinearCombinationISJ_Li1EffLNS1J_9ScaleType4KindE0ELNS_15FloatRoundStyleE2ESJ_EENS1_15EpilogueDefaultEEEEEvvEEEEvNT_6ParamsE)
        /*0014*/ 	.word	0x00000000


	//----- nvinfo : EIATTR_MIN_STACK_SIZE
	.align		4
.L_14:
        /*0018*/ 	.byte	0x04, 0x12
        /*001a*/ 	.short	(.L_16 - .L_15)
	.align		4
.L_15:
        /*001c*/ 	.word	index@(_ZN7cutlass13device_kernelINS_4gemm6kernel13GemmUniversalIN4cute5tupleIJiiiiEEENS1_10collective13CollectiveMmaINS1_37MainloopSm90TmaGmmaWarpSpecializedFP8ILi5ENS5_IJNS4_1CILi2EEESB_NSA_ILi1EEEEEENS1_35KernelTmaWarpSpecializedCooperativeEEENS5_IJNSA_ILi128EEESG_NSA_ILi64EEEEEENS_12float_e4m3_tENS5_IJlSC_lEEESJ_SK_NS4_8TiledMMAINS4_8MMA_AtomIJNS4_4SM904GMMA31MMA_64x128x32_F32E4M3E4M3_SS_TNILNSO_7ScaleInE1ELSQ_1EEEEEENS4_6LayoutINS5_IJSB_SC_SC_EEENS5_IJSC_NSA_ILi0EEESV_EEEEENS5_IJNS4_10UnderscoreESY_SY_EEEEENS4_23SM90_TMA_LOAD_MULTICASTENS4_14ComposedLayoutINS4_7SwizzleILi2ELi4ELi3EEENS4_18smem_ptr_flag_bitsILi8EEENST_INS5_IJNSA_ILi8EEESH_EEENS5_IJSH_SC_EEEEEEEvNS4_8identityES11_S1B_vS1C_EENS_8epilogue10collective6detail29Sm90TmaWarpSpecializedAdapterINS1F_15DefaultEpilogueISJ_SK_SK_NS1E_6thread17LinearCombinationISJ_Li1EffLNS1J_9ScaleType4KindE0ELNS_15FloatRoundStyleE2ESJ_EENS1_15EpilogueDefaultEEEEEvvEEEEvNT_6ParamsE)
        /*0020*/ 	.word	0x00000000
.L_16:


//--------------------- .nv.compat                --------------------------
	.section	.nv.compat,"",@"SHT_CUDA_COMPAT_INFO"
	.align	4
        /*0000*/ 	.byte	0x02, 0x09, 0x01, 0x00, 0x02, 0x02, 0x04, 0x00, 0x02, 0x05, 0x05, 0x00, 0x03, 0x07, 0x01, 0x01
        /*0010*/ 	.byte	0x02, 0x03, 0x01, 0x00, 0x02, 0x06, 0x01, 0x00, 0x04, 0x0b, 0x08, 0x00, 0x00, 0x00, 0x00, 0x00
        /*0020*/ 	.byte	0x00, 0x00, 0x00, 0x00


//--------------------- .nv.info._ZN7cutlass13device_kernelINS_4gemm6kernel13GemmUniversalIN4cute5tupleIJiiiiEEENS1_10collective13CollectiveMmaINS1_37MainloopSm90TmaGmmaWarpSpecializedFP8ILi5ENS5_IJNS4_1CILi2EEESB_NSA_ILi1EEEEEENS1_35KernelTmaWarpSpecializedCooperativeEEENS5_IJNSA_ILi128EEESG_NSA_ILi64EEEEEENS_12float_e4m3_tENS5_IJlSC_lEEESJ_SK_NS4_8TiledMMAINS4_8MMA_AtomIJNS4_4SM904GMMA31MMA_64x128x32_F32E4M3E4M3_SS_TNILNSO_7ScaleInE1ELSQ_1EEEEEENS4_6LayoutINS5_IJSB_SC_SC_EEENS5_IJSC_NSA_ILi0EEESV_EEEEENS5_IJNS4_10UnderscoreESY_SY_EEEEENS4_23SM90_TMA_LOAD_MULTICASTENS4_14ComposedLayoutINS4_7SwizzleILi2ELi4ELi3EEENS4_18smem_ptr_flag_bitsILi8EEENST_INS5_IJNSA_ILi8EEESH_EEENS5_IJSH_SC_EEEEEEEvNS4_8identityES11_S1B_vS1C_EENS_8epilogue10collective6detail29Sm90TmaWarpSpecializedAdapterINS1F_15DefaultEpilogueISJ_SK_SK_NS1E_6thread17LinearCombinationISJ_Li1EffLNS1J_9ScaleType4KindE0ELNS_15FloatRoundStyleE2ESJ_EENS1_15EpilogueDefaultEEEEEvvEEEEvNT_6ParamsE --------------------------
	.section	.nv.info._ZN7cutlass13device_kernelINS_4gemm6kernel13GemmUniversalIN4cute5tupleIJiiiiEEENS1_10collective13CollectiveMmaINS1_37MainloopSm90TmaGmmaWarpSpecializedFP8ILi5ENS5_IJNS4_1CILi2EEESB_NSA_ILi1EEEEEENS1_35KernelTmaWarpSpecializedCooperativeEEENS5_IJNSA_ILi128EEESG_NSA_ILi64EEEEEENS_12float_e4m3_tENS5_IJlSC_lEEESJ_SK_NS4_8TiledMMAINS4_8MMA_AtomIJNS4_4SM904GMMA31MMA_64x128x32_F32E4M3E4M3_SS_TNILNSO_7ScaleInE1ELSQ_1EEEEEENS4_6LayoutINS5_IJSB_SC_SC_EEENS5_IJSC_NSA_ILi0EEESV_EEEEENS5_IJNS4_10UnderscoreESY_SY_EEEEENS4_23SM90_TMA_LOAD_MULTICASTENS4_14ComposedLayoutINS4_7SwizzleILi2ELi4ELi3EEENS4_18smem_ptr_flag_bitsILi8EEENST_INS5_IJNSA_ILi8EEESH_EEENS5_IJSH_SC_EEEEEEEvNS4_8identityES11_S1B_vS1C_EENS_8epilogue10collective6detail29Sm90TmaWarpSpecializedAdapterINS1F_15DefaultEpilogueISJ_SK_SK_NS1E_6thread17LinearCombinationISJ_Li1EffLNS1J_9ScaleType4KindE0ELNS_15FloatRoundStyleE2ESJ_EENS1_15EpilogueDefaultEEEEEvvEEEEvNT_6ParamsE,"",@"SHT_CUDA_INFO"
	.sectionflags	@""
	.align	4


	//----- nvinfo : EIATTR_CUDA_API_VERSION
	.align		4
        /*0000*/ 	.byte	0x04, 0x37
        /*0002*/ 	.short	(.L_18 - .L_17)
.L_17:
        /*0004*/ 	.word	0x00000082


	//----- nvinfo : EIATTR_KPARAM_INFO
	.align		4
.L_18:
        /*0008*/ 	.byte	0x04, 0x17
        /*000a*/ 	.short	(.L_20 - .L_19)
.L_19:
        /*000c*/ 	.word	0x00000000
        /*0010*/ 	.short	0x0000
        /*0012*/ 	.short	0x0070
        /*0014*/ 	.byte	0x00, 0xf0, 0x01, 0x10


	//----- nvinfo : EIATTR_SPARSE_MMA_MASK
	.align		4
.L_20:
        /*0018*/ 	.byte	0x03, 0x50
        /*001a*/ 	.short	0x0000


	//----- nvinfo : EIATTR_MAXREG_COUNT
	.align		4
        /*001c*/ 	.byte	0x03, 0x1b
        /*001e*/ 	.short	0x00a8


	//----- nvinfo : EIATTR_NUM_BARRIERS
	.align		4
        /*0020*/ 	.byte	0x02, 0x4c
        /*0022*/ 	.byte	0x01
	.zero		1


	//----- nvinfo : EIATTR_MERCURY_ISA_VERSION
	.align		4
        /*0024*/ 	.byte	0x03, 0x5f
        /*0026*/ 	.short	0x0101


	//----- nvinfo : EIATTR_INT_WARP_WIDE_INSTR_OFFSETS
	.align		4
        /*0028*/ 	.byte	0x04, 0x31
        /*002a*/ 	.short	(.L_22 - .L_21)


	//   ....[0]....
.L_21:
        /*002c*/ 	.word	0x000004c0


	//   ....[1]....
        /*0030*/ 	.word	0x000004f0


	//   ....[2]....
        /*0034*/ 	.word	0x00000670


	//----- nvinfo : EIATTR_COOP_GROUP_MASK_REGIDS
	.align		4
.L_22:
        /*0038*/ 	.byte	0x04, 0x29
        /*003a*/ 	.short	(.L_24 - .L_23)


	//   ....[0]....
.L_23:
        /*003c*/ 	.word	0xffffffff


	//   ....[1]....
        /*0040*/ 	.word	0xffffffff


	//   ....[2]....
        /*0044*/ 	.word	0xffffffff


	//   ....[3]....
        /*0048*/ 	.word	0xffffffff


	//   ....[4]....
        /*004c*/ 	.word	0xffffffff


	//   ....[5]....
        /*0050*/ 	.word	0xffffffff


	//----- nvinfo : EIATTR_COOP_GROUP_INSTR_OFFSETS
	.align		4
.L_24:
        /*0054*/ 	.byte	0x04, 0x28
        /*0056*/ 	.short	(.L_26 - .L_25)


	//   ....[0]....
.L_25:
        /*0058*/ 	.word	0x00000060


	//   ....[1]....
        /*005c*/ 	.word	0x00000070


	//   ....[2]....
        /*0060*/ 	.word	0x00000130


	//   ....[3]....
        /*0064*/ 	.word	0x000002f0


	//   ....[4]....
        /*0068*/ 	.word	0x00000810


	//   ....[5]....
        /*006c*/ 	.word	0x00001290


	//----- nvinfo : EIATTR_REG_RECONFIG
	.align		4
.L_26:
        /*0070*/ 	.byte	0x01, 0x54
	.zero		2


	//----- nvinfo : EIATTR_MBARRIER_INSTR_OFFSETS
	.align		4
        /*0074*/ 	.byte	0x04, 0x39
        /*0076*/ 	.short	(.L_28 - .L_27)


	//   ....[0]....
.L_27:
        /*0078*/ 	.word	0x00000230
        /*007c*/ 	.word	0x000000ff
        /*0080*/ 	.word	0x00000000
        /*0084*/ 	.short	0x0100
        /*0086*/ 	.byte	0x08
	.zero		1


	//   ....[1]....
        /*0088*/ 	.word	0x00000240
        /*008c*/ 	.word	0x000000ff
        /*0090*/ 	.word	0x00000028
        /*0094*/ 	.short	0x0100
        /*0096*/ 	.byte	0x08
	.zero		1


	//   ....[2]....
        /*0098*/ 	.word	0x00000250
        /*009c*/ 	.word	0x000000ff
        /*00a0*/ 	.word	0x00000008
        /*00a4*/ 	.short	0x0100
        /*00a6*/ 	.byte	0x08
	.zero		1


	//   ....[3]....
        /*00a8*/ 	.word	0x00000260
        /*00ac*/ 	.word	0x000000ff
        /*00b0*/ 	.word	0x00000030
        /*00b4*/ 	.short	0x0100
        /*00b6*/ 	.byte	0x08
	.zero		1


	//   ....[4]....
        /*00b8*/ 	.word	0x00000270
        /*00bc*/ 	.word	0x000000ff
        /*00c0*/ 	.word	0x00000010
        /*00c4*/ 	.short	0x0100
        /*00c6*/ 	.byte	0x08
	.zero		1


	//   ....[5]....
        /*00c8*/ 	.word	0x00000280
        /*00cc*/ 	.word	0x000000ff
        /*00d0*/ 	.word	0x00000038
        /*00d4*/ 	.short	0x0100
        /*00d6*/ 	.byte	0x08
	.zero		1


	//   ....[6]....
        /*00d8*/ 	.word	0x00000290
        /*00dc*/ 	.word	0x000000ff
        /*00e0*/ 	.word	0x00000018
        /*00e4*/ 	.short	0x0100
        /*00e6*/ 	.byte	0x08
	.zero		1


	//   ....[7]....
        /*00e8*/ 	.word	0x000002a0
        /*00ec*/ 	.word	0x000000ff
        /*00f0*/ 	.word	0x00000040
        /*00f4*/ 	.short	0x0100
        /*00f6*/ 	.byte	0x08
	.zero		1


	//   ....[8]....
        /*00f8*/ 	.word	0x000002b0
        /*00fc*/ 	.word	0x000000ff
        /*0100*/ 	.word	0x00000020
        /*0104*/ 	.short	0x0100
        /*0106*/ 	.byte	0x08
	.zero		1


	//   ....[9]....
        /*0108*/ 	.word	0x000002c0
        /*010c*/ 	.word	0x000000ff
        /*0110*/ 	.word	0x00000048
        /*0114*/ 	.short	0x0100
        /*0116*/ 	.byte	0x08
	.zero		1


	//   ....[10]....
        /*0118*/ 	.word	0x00000700
        /*011c*/ 	.word	0x000000ff
        /*0120*/ 	.word	0x00000060
        /*0124*/ 	.short	0x0100
        /*0126*/ 	.byte	0x06
	.zero		1


	//   ....[11]....
        /*0128*/ 	.word	0x000007a0
        /*012c*/ 	.word	0x000000ff
        /*0130*/ 	.word	0x00000068
        /*0134*/ 	.short	0x0100
        /*0136*/ 	.byte	0x06
	.zero		1


	//   ....[12]....
        /*0138*/ 	.word	0x000017c0
        /*013c*/ 	.word	0x000000ff
        /*0140*/ 	.word	0x00000000
        /*0144*/ 	.short	0x010a
        /*0146*/ 	.byte	0x06
	.zero		1


	//   ....[13]....
        /*0148*/ 	.word	0x00001800
        /*014c*/ 	.word	0x000000ff
        /*0150*/ 	.word	0x00000000
        /*0154*/ 	.short	0x010a
        /*0156*/ 	.byte	0x06
	.zero		1


	//   ....[14]....
        /*0158*/ 	.word	0x00002130
        /*015c*/ 	.word	0x000000ff
        /*0160*/ 	.word	0x00000000
        /*0164*/ 	.short	0x010a
        /*0166*/ 	.byte	0x0c
	.zero		1


	//   ....[15]....
        /*0168*/ 	.word	0x00002170
        /*016c*/ 	.word	0x000000ff
        /*0170*/ 	.word	0x00000000
        /*0174*/ 	.short	0x010a
        /*0176*/ 	.byte	0x0c
	.zero		1


	//   ....[16]....
        /*0178*/ 	.word	0x000027a0
        /*017c*/ 	.word	0x0000008c
        /*0180*/ 	.word	0x00000000
        /*0184*/ 	.short	0x0101
        /*0186*/ 	.byte	0x3f
	.zero		1


	//   ....[17]....
        /*0188*/ 	.word	0x00002e40
        /*018c*/ 	.word	0x0000000c
        /*0190*/ 	.word	0x00000000
        /*0194*/ 	.short	0x0101
        /*0196*/ 	.byte	0x3f
	.zero		1


	//   ....[18]....
        /*0198*/ 	.word	0x00008800
        /*019c*/ 	.word	0x00000014
        /*01a0*/ 	.word	0x00000028
        /*01a4*/ 	.short	0x010a
        /*01a6*/ 	.byte	0x3f
	.zero		1


	//   ....[19]....
        /*01a8*/ 	.word	0x00008ba0
        /*01ac*/ 	.word	0x00000008
        /*01b0*/ 	.word	0x00000068
        /*01b4*/ 	.short	0x0101
        /*01b6*/ 	.byte	0x3f
	.zero		1


	//   ....[20]....
        /*01b8*/ 	.word	0x000092c0
        /*01bc*/ 	.word	0x00000006
        /*01c0*/ 	.word	0x00000000
        /*01c4*/ 	.short	0x010a
        /*01c6*/ 	.byte	0x3f
	.zero		1


	//   ....[21]....
        /*01c8*/ 	.word	0x00009340
        /*01cc*/ 	.word	0x00000007
        /*01d0*/ 	.word	0x00000000
        /*01d4*/ 	.short	0x010a
        /*01d6*/ 	.byte	0x3f
	.zero		1


	//   ....[22]....
        /*01d8*/ 	.word	0x000093d0
        /*01dc*/ 	.word	0x0000000a
        /*01e0*/ 	.word	0x00000000
        /*01e4*/ 	.short	0x010a
        /*01e6*/ 	.byte	0x3f
	.zero		1


	//   ....[23]....
        /*01e8*/ 	.word	0x00009460
        /*01ec*/ 	.word	0x0000000b
        /*01f0*/ 	.word	0x00000000
        /*01f4*/ 	.short	0x010a
        /*01f6*/ 	.byte	0x3f
	.zero		1


	//   ....[24]....
        /*01f8*/ 	.word	0x000094f0
        /*01fc*/ 	.word	0x00000003
        /*0200*/ 	.word	0x00000000
        /*0204*/ 	.short	0x010a
        /*0206*/ 	.byte	0x3f
	.zero		1


	//   ....[25]....
        /*0208*/ 	.word	0x00009560
        /*020c*/ 	.word	0x0000000d
        /*0210*/ 	.word	0x00000000
        /*0214*/ 	.short	0x010a
        /*0216*/ 	.byte	0x3f
	.zero		1


	//   ....[26]....
        /*0218*/ 	.word	0x000095c0
        /*021c*/ 	.word	0x00000091
        /*0220*/ 	.word	0x00000000
        /*0224*/ 	.short	0x010a
        /*0226*/ 	.byte	0x3f
	.zero		1


	//   ....[27]....
        /*0228*/ 	.word	0x00009690
        /*022c*/ 	.word	0x00000014
        /*0230*/ 	.word	0x00000028
        /*0234*/ 	.short	0x010a
        /*0236*/ 	.byte	0x3f
	.zero		1


	//   ....[28]....
        /*0238*/ 	.word	0x00009760
        /*023c*/ 	.word	0x00000006
        /*0240*/ 	.word	0x00000000
        /*0244*/ 	.short	0x010a
        /*0246*/ 	.byte	0x3f
	.zero		1


	//   ....[29]....
        /*0248*/ 	.word	0x000097b0
        /*024c*/ 	.word	0x00000007
        /*0250*/ 	.word	0x00000000
        /*0254*/ 	.short	0x010a
        /*0256*/ 	.byte	0x3f
	.zero		1


	//   ....[30]....
        /*0258*/ 	.word	0x00009800
        /*025c*/ 	.word	0x0000000a
        /*0260*/ 	.word	0x00000000
        /*0264*/ 	.short	0x010a
        /*0266*/ 	.byte	0x3f
	.zero		1


	//   ....[31]....
        /*0268*/ 	.word	0x00009850
        /*026c*/ 	.word	0x0000000b
        /*0270*/ 	.word	0x00000000
        /*0274*/ 	.short	0x010a
        /*0276*/ 	.byte	0x3f
	.zero		1


	//----- nvinfo : EIATTR_NUM_MBARRIERS
	.align		4
.L_28:
        /*0278*/ 	.byte	0x03, 0x38
        /*027a*/ 	.short	0x000c


	//----- nvinfo : EIATTR_EXIT_INSTR_OFFSETS
	.align		4
        /*027c*/ 	.byte	0x04, 0x1c
        /*027e*/ 	.short	(.L_30 - .L_29)


	//   ....[0]....
.L_29:
        /*0280*/ 	.word	0x00000970


	//   ....[1]....
        /*0284*/ 	.word	0x00001160


	//   ....[2]....
        /*0288*/ 	.word	0x00007e50


	//   ....[3]....
        /*028c*/ 	.word	0x000083b0


	//   ....[4]....
        /*0290*/ 	.word	0x00009540


	//----- nvinfo : EIATTR_MAX_THREADS
	.align		4
.L_30:
        /*0294*/ 	.byte	0x04, 0x05
        /*0296*/ 	.short	(.L_32 - .L_31)
.L_31:
        /*0298*/ 	.word	0x00000180
        /*029c*/ 	.word	0x00000001
        /*02a0*/ 	.word	0x00000001


	//----- nvinfo : EIATTR_CRS_STACK_SIZE
	.align		4
.L_32:
        /*02a4*/ 	.byte	0x04, 0x1e
        /*02a6*/ 	.short	(.L_34 - .L_33)
.L_33:
        /*02a8*/ 	.word	0x00000000


	//----- nvinfo : EIATTR_CBANK_PARAM_SIZE
	.align		4
.L_34:
        /*02ac*/ 	.byte	0x03, 0x19
        /*02ae*/ 	.short	0x0470


	//----- nvinfo : EIATTR_PARAM_CBANK
	.align		4
        /*02b0*/ 	.byte	0x04, 0x0a
        /*02b2*/ 	.short	(.L_36 - .L_35)
	.align		4
.L_35:
        /*02b4*/ 	.word	index@(.nv.constant0._ZN7cutlass13device_kernelINS_4gemm6kernel13GemmUniversalIN4cute5tupleIJiiiiEEENS1_10collective13CollectiveMmaINS1_37MainloopSm90TmaGmmaWarpSpecializedFP8ILi5ENS5_IJNS4_1CILi2EEESB_NSA_ILi1EEEEEENS1_35KernelTmaWarpSpecializedCooperativeEEENS5_IJNSA_ILi128EEESG_NSA_ILi64EEEEEENS_12float_e4m3_tENS5_IJlSC_lEEESJ_SK_NS4_8TiledMMAINS4_8MMA_AtomIJNS4_4SM904GMMA31MMA_64x128x32_F32E4M3E4M3_SS_TNILNSO_7ScaleInE1ELSQ_1EEEEEENS4_6LayoutINS5_IJSB_SC_SC_EEENS5_IJSC_NSA_ILi0EEESV_EEEEENS5_IJNS4_10UnderscoreESY_SY_EEEEENS4_23SM90_TMA_LOAD_MULTICASTENS4_14ComposedLayoutINS4_7SwizzleILi2ELi4ELi3EEENS4_18smem_ptr_flag_bitsILi8EEENST_INS5_IJNSA_ILi8EEESH_EEENS5_IJSH_SC_EEEEEEEvNS4_8identityES11_S1B_vS1C_EENS_8epilogue10collective6detail29Sm90TmaWarpSpecializedAdapterINS1F_15DefaultEpilogueISJ_SK_SK_NS1E_6thread17LinearCombinationISJ_Li1EffLNS1J_9ScaleType4KindE0ELNS_15FloatRoundStyleE2ESJ_EENS1_15EpilogueDefaultEEEEEvvEEEEvNT_6ParamsE)
        /*02b8*/ 	.short	0x0210
        /*02ba*/ 	.short	0x0470


	//----- nvinfo : EIATTR_SW_WAR
	.align		4
.L_36:
        /*02bc*/ 	.byte	0x04, 0x36
        /*02be*/ 	.short	(.L_38 - .L_37)
.L_37:
        /*02c0*/ 	.word	0x00000008
.L_38:


//--------------------- .nv.callgraph             --------------------------
	.section	.nv.callgraph,"",@"SHT_CUDA_CALLGRAPH"
	.align	4
	.sectionentsize	8
	.align		4
        /*0000*/ 	.word	0x00000000
	.align		4
        /*0004*/ 	.word	0xffffffff
	.align		4
        /*0008*/ 	.word	0x00000000
	.align		4
        /*000c*/ 	.word	0xfffffffe
	.align		4
        /*0010*/ 	.word	0x00000000
	.align		4
        /*0014*/ 	.word	0xfffffffd
	.align		4
        /*0018*/ 	.word	0x00000000
	.align		4
        /*001c*/ 	.word	0xfffffffc


//--------------------- .nv.constant4             --------------------------
	.section	.nv.constant4,"a",@progbits
	.align	8
	.align		8
.nv.constant4:
        /*0000*/ 	.dword	_ZN39_INTERNAL_614128ae_4_k_cu_5a88553b_59704cuda3std3__45__cpo5beginE
	.align		8
        /*0008*/ 	.dword	_ZN39_INTERNAL_614128ae_4_k_cu_5a88553b_59704cuda3std3__45__cpo3endE
	.align		8
        /*0010*/ 	.dword	_ZN39_INTERNAL_614128ae_4_k_cu_5a88553b_59704cuda3std3__45__cpo6cbeginE
	.align		8
        /*0018*/ 	.dword	_ZN39_INTERNAL_614128ae_4_k_cu_5a88553b_59704cuda3std3__45__cpo4cendE
	.align		8
        /*0020*/ 	.dword	_ZN39_INTERNAL_614128ae_4_k_cu_5a88553b_59704cuda3std3__441_GLOBAL__N__614128ae_4_k_cu_5a88553b_59706ignoreE
	.align		8
        /*0028*/ 	.dword	_ZN39_INTERNAL_614128ae_4_k_cu_5a88553b_59704cuda3std3__419piecewise_constructE
	.align		8
        /*0030*/ 	.dword	_ZN39_INTERNAL_614128ae_4_k_cu_5a88553b_59704cuda3std3__48in_placeE
	.align		8
        /*0038*/ 	.dword	_ZN39_INTERNAL_614128ae_4_k_cu_5a88553b_59704cuda3std6ranges3__45__cpo4swapE
	.align		8
        /*0040*/ 	.dword	_ZN39_INTERNAL_614128ae_4_k_cu_5a88553b_59704cuda3std6ranges3__45__cpo9iter_moveE
	.align		8
        /*0048*/ 	.dword	_ZN39_INTERNAL_614128ae_4_k_cu_5a88553b_59704cute7productE
	.align		8
        /*0050*/ 	.dword	_ZN39_INTERNAL_614128ae_4_k_cu_5a88553b_59704cute1_E


//--------------------- .text._ZN7cutlass13device_kernelINS_4gemm6kernel13GemmUniversalIN4cute5tupleIJiiiiEEENS1_10collective13CollectiveMmaINS1_37MainloopSm90TmaGmmaWarpSpecializedFP8ILi5ENS5_IJNS4_1CILi2EEESB_NSA_ILi1EEEEEENS1_35KernelTmaWarpSpecializedCooperativeEEENS5_IJNSA_ILi128EEESG_NSA_ILi64EEEEEENS_12float_e4m3_tENS5_IJlSC_lEEESJ_SK_NS4_8TiledMMAINS4_8MMA_AtomIJNS4_4SM904GMMA31MMA_64x128x32_F32E4M3E4M3_SS_TNILNSO_7ScaleInE1ELSQ_1EEEEEENS4_6LayoutINS5_IJSB_SC_SC_EEENS5_IJSC_NSA_ILi0EEESV_EEEEENS5_IJNS4_10UnderscoreESY_SY_EEEEENS4_23SM90_TMA_LOAD_MULTICASTENS4_14ComposedLayoutINS4_7SwizzleILi2ELi4ELi3EEENS4_18smem_ptr_flag_bitsILi8EEENST_INS5_IJNSA_ILi8EEESH_EEENS5_IJSH_SC_EEEEEEEvNS4_8identityES11_S1B_vS1C_EENS_8epilogue10collective6detail29Sm90TmaWarpSpecializedAdapterINS1F_15DefaultEpilogueISJ_SK_SK_NS1E_6thread17LinearCombinationISJ_Li1EffLNS1J_9ScaleType4KindE0ELNS_15FloatRoundStyleE2ESJ_EENS1_15EpilogueDefaultEEEEEvvEEEEvNT_6ParamsE --------------------------
	.section	.text._ZN7cutlass13device_kernelINS_4gemm6kernel13GemmUniversalIN4cute5tupleIJiiiiEEENS1_10collective13CollectiveMmaINS1_37MainloopSm90TmaGmmaWarpSpecializedFP8ILi5ENS5_IJNS4_1CILi2EEESB_NSA_ILi1EEEEEENS1_35KernelTmaWarpSpecializedCooperativeEEENS5_IJNSA_ILi128EEESG_NSA_ILi64EEEEEENS_12float_e4m3_tENS5_IJlSC_lEEESJ_SK_NS4_8TiledMMAINS4_8MMA_AtomIJNS4_4SM904GMMA31MMA_64x128x32_F32E4M3E4M3_SS_TNILNSO_7ScaleInE1ELSQ_1EEEEEENS4_6LayoutINS5_IJSB_SC_SC_EEENS5_IJSC_NSA_ILi0EEESV_EEEEENS5_IJNS4_10UnderscoreESY_SY_EEEEENS4_23SM90_TMA_LOAD_MULTICASTENS4_14ComposedLayoutINS4_7SwizzleILi2ELi4ELi3EEENS4_18smem_ptr_flag_bitsILi8EEENST_INS5_IJNSA_ILi8EEESH_EEENS5_IJSH_SC_EEEEEEEvNS4_8identityES11_S1B_vS1C_EENS_8epilogue10collective6detail29Sm90TmaWarpSpecializedAdapterINS1F_15DefaultEpilogueISJ_SK_SK_NS1E_6thread17LinearCombinationISJ_Li1EffLNS1J_9ScaleType4KindE0ELNS_15FloatRoundStyleE2ESJ_EENS1_15EpilogueDefaultEEEEEvvEEEEvNT_6ParamsE,"ax",@progbits
	.align	128
.text._ZN7cutlass13device_kernelINS_4gemm6kernel13GemmUniversalIN4cute5tupleIJiiiiEEENS1_10collective13CollectiveMmaINS1_37MainloopSm90TmaGmmaWarpSpecializedFP8ILi5ENS5_IJNS4_1CILi2EEESB_NSA_ILi1EEEEEENS1_35KernelTmaWarpSpecializedCooperativeEEENS5_IJNSA_ILi128EEESG_NSA_ILi64EEEEEENS_12float_e4m3_tENS5_IJlSC_lEEESJ_SK_NS4_8TiledMMAINS4_8MMA_AtomIJNS4_4SM904GMMA31MMA_64x128x32_F32E4M3E4M3_SS_TNILNSO_7ScaleInE1ELSQ_1EEEEEENS4_6LayoutINS5_IJSB_SC_SC_EEENS5_IJSC_NSA_ILi0EEESV_EEEEENS5_IJNS4_10UnderscoreESY_SY_EEEEENS4_23SM90_TMA_LOAD_MULTICASTENS4_14ComposedLayoutINS4_7SwizzleILi2ELi4ELi3EEENS4_18smem_ptr_flag_bitsILi8EEENST_INS5_IJNSA_ILi8EEESH_EEENS5_IJSH_SC_EEEEEEEvNS4_8identityES11_S1B_vS1C_EENS_8epilogue10collective6detail29Sm90TmaWarpSpecializedAdapterINS1F_15DefaultEpilogueISJ_SK_SK_NS1E_6thread17LinearCombinationISJ_Li1EffLNS1J_9ScaleType4KindE0ELNS_15FloatRoundStyleE2ESJ_EENS1_15EpilogueDefaultEEEEEvvEEEEvNT_6ParamsE:
        .type           _ZN7cutlass13device_kernelINS_4gemm6kernel13GemmUniversalIN4cute5tupleIJiiiiEEENS1_10collective13CollectiveMmaINS1_37MainloopSm90TmaGmmaWarpSpecializedFP8ILi5ENS5_IJNS4_1CILi2EEESB_NSA_ILi1EEEEEENS1_35KernelTmaWarpSpecializedCooperativeEEENS5_IJNSA_ILi128EEESG_NSA_ILi64EEEEEENS_12float_e4m3_tENS5_IJlSC_lEEESJ_SK_NS4_8TiledMMAINS4_8MMA_AtomIJNS4_4SM904GMMA31MMA_64x128x32_F32E4M3E4M3_SS_TNILNSO_7ScaleInE1ELSQ_1EEEEEENS4_6LayoutINS5_IJSB_SC_SC_EEENS5_IJSC_NSA_ILi0EEESV_EEEEENS5_IJNS4_10UnderscoreESY_SY_EEEEENS4_23SM90_TMA_LOAD_MULTICASTENS4_14ComposedLayoutINS4_7SwizzleILi2ELi4ELi3EEENS4_18smem_ptr_flag_bitsILi8EEENST_INS5_IJNSA_ILi8EEESH_EEENS5_IJSH_SC_EEEEEEEvNS4_8identityES11_S1B_vS1C_EENS_8epilogue10collective6detail29Sm90TmaWarpSpecializedAdapterINS1F_15DefaultEpilogueISJ_SK_SK_NS1E_6thread17LinearCombinationISJ_Li1EffLNS1J_9ScaleType4KindE0ELNS_15FloatRoundStyleE2ESJ_EENS1_15EpilogueDefaultEEEEEvvEEEEvNT_6ParamsE,@function
        .size           _ZN7cutlass13device_kernelINS_4gemm6kernel13GemmUniversalIN4cute5tupleIJiiiiEEENS1_10collective13CollectiveMmaINS1_37MainloopSm90TmaGmmaWarpSpecializedFP8ILi5ENS5_IJNS4_1CILi2EEESB_NSA_ILi1EEEEEENS1_35KernelTmaWarpSpecializedCooperativeEEENS5_IJNSA_ILi128EEESG_NSA_ILi64EEEEEENS_12float_e4m3_tENS5_IJlSC_lEEESJ_SK_NS4_8TiledMMAINS4_8MMA_AtomIJNS4_4SM904GMMA31MMA_64x128x32_F32E4M3E4M3_SS_TNILNSO_7ScaleInE1ELSQ_1EEEEEENS4_6LayoutINS5_IJSB_SC_SC_EEENS5_IJSC_NSA_ILi0EEESV_EEEEENS5_IJNS4_10UnderscoreESY_SY_EEEEENS4_23SM90_TMA_LOAD_MULTICASTENS4_14ComposedLayoutINS4_7SwizzleILi2ELi4ELi3EEENS4_18smem_ptr_flag_bitsILi8EEENST_INS5_IJNSA_ILi8EEESH_EEENS5_IJSH_SC_EEEEEEEvNS4_8identityES11_S1B_vS1C_EENS_8epilogue10collective6detail29Sm90TmaWarpSpecializedAdapterINS1F_15DefaultEpilogueISJ_SK_SK_NS1E_6thread17LinearCombinationISJ_Li1EffLNS1J_9ScaleType4KindE0ELNS_15FloatRoundStyleE2ESJ_EENS1_15EpilogueDefaultEEEEEvvEEEEvNT_6ParamsE,(.L_x_208 - _ZN7cutlass13device_kernelINS_4gemm6kernel13GemmUniversalIN4cute5tupleIJiiiiEEENS1_10collective13CollectiveMmaINS1_37MainloopSm90TmaGmmaWarpSpecializedFP8ILi5ENS5_IJNS4_1CILi2EEESB_NSA_ILi1EEEEEENS1_35KernelTmaWarpSpecializedCooperativeEEENS5_IJNSA_ILi128EEESG_NSA_ILi64EEEEEENS_12float_e4m3_tENS5_IJlSC_lEEESJ_SK_NS4_8TiledMMAINS4_8MMA_AtomIJNS4_4SM904GMMA31MMA_64x128x32_F32E4M3E4M3_SS_TNILNSO_7ScaleInE1ELSQ_1EEEEEENS4_6LayoutINS5_IJSB_SC_SC_EEENS5_IJSC_NSA_ILi0EEESV_EEEEENS5_IJNS4_10UnderscoreESY_SY_EEEEENS4_23SM90_TMA_LOAD_MULTICASTENS4_14ComposedLayoutINS4_7SwizzleILi2ELi4ELi3EEENS4_18smem_ptr_flag_bitsILi8EEENST_INS5_IJNSA_ILi8EEESH_EEENS5_IJSH_SC_EEEEEEEvNS4_8identityES11_S1B_vS1C_EENS_8epilogue10collective6detail29Sm90TmaWarpSpecializedAdapterINS1F_15DefaultEpilogueISJ_SK_SK_NS1E_6thread17LinearCombinationISJ_Li1EffLNS1J_9ScaleType4KindE0ELNS_15FloatRoundStyleE2ESJ_EENS1_15EpilogueDefaultEEEEEvvEEEEvNT_6ParamsE)
        .other          _ZN7cutlass13device_kernelINS_4gemm6kernel13GemmUniversalIN4cute5tupleIJiiiiEEENS1_10collective13CollectiveMmaINS1_37MainloopSm90TmaGmmaWarpSpecializedFP8ILi5ENS5_IJNS4_1CILi2EEESB_NSA_ILi1EEEEEENS1_35KernelTmaWarpSpecializedCooperativeEEENS5_IJNSA_ILi128EEESG_NSA_ILi64EEEEEENS_12float_e4m3_tENS5_IJlSC_lEEESJ_SK_NS4_8TiledMMAINS4_8MMA_AtomIJNS4_4SM904GMMA31MMA_64x128x32_F32E4M3E4M3_SS_TNILNSO_7ScaleInE1ELSQ_1EEEEEENS4_6LayoutINS5_IJSB_SC_SC_EEENS5_IJSC_NSA_ILi0EEESV_EEEEENS5_IJNS4_10UnderscoreESY_SY_EEEEENS4_23SM90_TMA_LOAD_MULTICASTENS4_14ComposedLayoutINS4_7SwizzleILi2ELi4ELi3EEENS4_18smem_ptr_flag_bitsILi8EEENST_INS5_IJNSA_ILi8EEESH_EEENS5_IJSH_SC_EEEEEEEvNS4_8identityES11_S1B_vS1C_EENS_8epilogue10collective6detail29Sm90TmaWarpSpecializedAdapterINS1F_15DefaultEpilogueISJ_SK_SK_NS1E_6thread17LinearCombinationISJ_Li1EffLNS1J_9ScaleType4KindE0ELNS_15FloatRoundStyleE2ESJ_EENS1_15EpilogueDefaultEEEEEvvEEEEvNT_6ParamsE,@"STO_CUDA_ENTRY STV_DEFAULT"
_ZN7cutlass13device_kernelINS_4gemm6kernel13GemmUniversalIN4cute5tupleIJiiiiEEENS1_10collective13CollectiveMmaINS1_37MainloopSm90TmaGmmaWarpSpecializedFP8ILi5ENS5_IJNS4_1CILi2EEESB_NSA_ILi1EEEEEENS1_35KernelTmaWarpSpecializedCooperativeEEENS5_IJNSA_ILi128EEESG_NSA_ILi64EEEEEENS_12float_e4m3_tENS5_IJlSC_lEEESJ_SK_NS4_8TiledMMAINS4_8MMA_AtomIJNS4_4SM904GMMA31MMA_64x128x32_F32E4M3E4M3_SS_TNILNSO_7ScaleInE1ELSQ_1EEEEEENS4_6LayoutINS5_IJSB_SC_SC_EEENS5_IJSC_NSA_ILi0EEESV_EEEEENS5_IJNS4_10UnderscoreESY_SY_EEEEENS4_23SM90_TMA_LOAD_MULTICASTENS4_14ComposedLayoutINS4_7SwizzleILi2ELi4ELi3EEENS4_18smem_ptr_flag_bitsILi8EEENST_INS5_IJNSA_ILi8EEESH_EEENS5_IJSH_SC_EEEEEEEvNS4_8identityES11_S1B_vS1C_EENS_8epilogue10collective6detail29Sm90TmaWarpSpecializedAdapterINS1F_15DefaultEpilogueISJ_SK_SK_NS1E_6thread17LinearCombinationISJ_Li1EffLNS1J_9ScaleType4KindE0ELNS_15FloatRoundStyleE2ESJ_EENS1_15EpilogueDefaultEEEEEvvEEEEvNT_6ParamsE:
[----:B------:R-:W-:Y:S01]  /*0000*/  LDC R1, c[0x0][0x28] ;  /* 0x00000a00ff017b82 */ /* 0x000fe20000000800 */
[----:B------:R-:W0:Y:S01]  /*0010*/  S2R R0, SR_TID.X ;  /* 0x0000000000007919 */ /* 0x000e220000002100 */
[----:B------:R-:W-:Y:S01]  /*0020*/  ELECT P0, URZ, PT ;  /* 0x00000000003f782f */ /* 0x000fe20003800000 */
[----:B------:R-:W-:Y:S01]  /*0030*/  BSSY B0, `(.L_x_0) ;  /* 0x000000f000007945 */ /* 0x000fe20003800000 */
[--C-:B0-----:R-:W-:Y:S02]  /*0040*/  SHF.R.U32.HI R2, RZ, 0x5, R0.reuse ;  /* 0x00000005ff027819 */ /* 0x101fe40000011600 */
[----:B------:R-:W-:-:S03]  /*0050*/  SHF.R.U32.HI R3, RZ, 0x7, R0 ;  /* 0x00000007ff037819 */ /* 0x000fc60000011600 */
[----:B------:R-:W0:Y:S04]  /*0060*/  SHFL.IDX PT, R7, R2, RZ, 0x1f ;  /* 0x00001fff02077589 */ /* 0x000e2800000e0000 */
[----:B------:R-:W1:Y:S01]  /*0070*/  SHFL.IDX PT, R3, R3, RZ, 0x1f ;  /* 0x00001fff03037589 */ /* 0x000e6200000e0000 */
[----:B0-----:R-:W-:-:S13]  /*0080*/  ISETP.NE.OR P0, PT, R7, RZ, !P0 ;  /* 0x000000ff0700720c */ /* 0x001fda0004705670 */
[----:B-1----:R-:W-:Y:S05]  /*0090*/  @P0 BRA `(.L_x_1) ;  /* 0x0000000000200947 */ /* 0x002fea0003800000 */
[----:B------:R-:W-:Y:S02]  /*00a0*/  ULDC.64 UR4, c[0x0][0x198] ;  /* 0x0000660000047ab9 */ /* 0x000fe40000000a00 */
[----:B------:R-:W-:Y:S02]  /*00b0*/  UIADD3 UR6, UP0, UR4, 0xf0, URZ ;  /* 0x000000f004067890 */ /* 0x000fe4000ff1e03f */
[----:B------:R-:W-:Y:S02]  /*00c0*/  UIADD3 UR4, UP1, UR4, 0x1f0, URZ ;  /* 0x000001f004047890 */ /* 0x000fe4000ff3e03f */
[----:B------:R-:W-:Y:S02]  /*00d0*/  UIADD3.X UR7, URZ, UR5, URZ, UP0, !UPT ;  /* 0x000000053f077290 */ /* 0x000fe400087fe43f */
[----:B------:R-:W-:-:S07]  /*00e0*/  UIADD3.X UR5, URZ, UR5, URZ, UP1, !UPT ;  /* 0x000000053f057290 */ /* 0x000fce0008ffe43f */
[----:B------:R0:W-:Y:S02]  /*00f0*/  UTMACCTL.PF [UR6] ;  /* 0x00000000060079b9 */ /* 0x0001e40008040000 */
[----:B------:R0:W-:Y:S02]  /*0100*/  UTMACCTL.PF [UR4] ;  /* 0x00000000040079b9 */ /* 0x0001e40008040000 */
[----:B0-----:R-:W-:Y:S01]  /*0110*/  NOP ;  /* 0x0000000000007918 */ /* 0x001fe20000000000 */
.L_x_1:
[----:B------:R-:W-:Y:S05]  /*0120*/  BSYNC B0 ;  /* 0x0000000000007941 */ /* 0x000fea0003800000 */
.L_x_0:
[----:B------:R-:W0:Y:S02]  /*0130*/  SHFL.IDX PT, R4, R2, RZ, 0x1f ;  /* 0x00001fff02047589 */ /* 0x000e2400000e0000 */
[----:B0-----:R-:W-:-:S13]  /*0140*/  ISETP.NE.AND P0, PT, R4, RZ, PT ;  /* 0x000000ff0400720c */ /* 0x001fda0003f05270 */
[----:B------:R-:W-:Y:S05]  /*0150*/  @P0 BRA `(.L_x_2) ;  /* 0x0000000000600947 */ /* 0x000fea0003800000 */
[----:B------:R-:W0:Y:S01]  /*0160*/  S2UR UR8, SR_CgaCtaId ;  /* 0x00000000000879c3 */ /* 0x000e220000008800 */
[----:B------:R-:W-:Y:S01]  /*0170*/  UMOV UR4, 0x400 ;  /* 0x0000040000047882 */ /* 0x000fe20000000000 */
[----:B------:R-:W-:Y:S01]  /*0180*/  UMOV UR5, 0x1 ;  /* 0x0000000100057882 */ /* 0x000fe20000000000 */
[----:B------:R-:W-:Y:S01]  /*0190*/  UMOV UR6, 0x6 ;  /* 0x0000000600067882 */ /* 0x000fe20000000000 */
[----:B------:R-:W-:Y:S01]  /*01a0*/  ELECT P0, URZ, PT ;  /* 0x00000000003f782f */ /* 0x000fe20003800000 */
[----:B------:R-:W-:-:S04]  /*01b0*/  UIADD3 UR6, -UR6, 0x100000, URZ ;  /* 0x0010000006067890 */ /* 0x000fc8000fffe13f */
[----:B------:R-:W-:Y:S02]  /*01c0*/  USHF.L.U32 UR7, UR6, 0xb, URZ ;  /* 0x0000000b06077899 */ /* 0x000fe4000800063f */
[----:B------:R-:W-:Y:S02]  /*01d0*/  USHF.L.U32 UR6, UR6, 0x1, URZ ;  /* 0x0000000106067899 */ /* 0x000fe4000800063f */
[----:B0-----:R-:W-:Y:S02]  /*01e0*/  ULEA UR8, UR8, UR4, 0x18 ;  /* 0x0000000408087291 */ /* 0x001fe4000f8ec03f */
[----:B------:R-:W-:-:S04]  /*01f0*/  UIADD3 UR4, -UR5, 0x100000, URZ ;  /* 0x0010000005047890 */ /* 0x000fc8000fffe13f */
[----:B------:R-:W-:Y:S02]  /*0200*/  USHF.L.U32 UR5, UR4, 0xb, URZ ;  /* 0x0000000b04057899 */ /* 0x000fe4000800063f */
[----:B------:R-:W-:Y:S01]  /*0210*/  USHF.L.U32 UR4, UR4, 0x1, URZ ;  /* 0x0000000104047899 */ /* 0x000fe2000800063f */
[----:B------:R-:W0:Y:S11]  /*0220*/  FENCE.VIEW.ASYNC.S ;  /* 0x00000000000073c6 */ /* 0x000e360000000000 */
[----:B0-----:R0:W1:Y:S01]  /*0230*/  SYNCS.EXCH.64 URZ, [UR8], UR4 ;  /* 0x00000004083f75b2 */ /* 0x0010620008000100 */
[----:B------:R0:W2:Y:S01]  /*0240*/  SYNCS.EXCH.64 URZ, [UR8+0x28], UR6 ;  /* 0x00002806083f75b2 */ /* 0x0000a20008000100 */
[----:B------:R0:W3:Y:S01]  /*0250*/  SYNCS.EXCH.64 URZ, [UR8+0x8], UR4 ;  /* 0x00000804083f75b2 */ /* 0x0000e20008000100 */
[----:B------:R0:W4:Y:S01]  /*0260*/  SYNCS.EXCH.64 URZ, [UR8+0x30], UR6 ;  /* 0x00003006083f75b2 */ /* 0x0001220008000100 */
[----:B------:R0:W0:Y:S01]  /*0270*/  SYNCS.EXCH.64 URZ, [UR8+0x10], UR4 ;  /* 0x00001004083f75b2 */ /* 0x0000220008000100 */
[----:B------:R0:W0:Y:S01]  /*0280*/  SYNCS.EXCH.64 URZ, [UR8+0x38], UR6 ;  /* 0x00003806083f75b2 */ /* 0x0000220008000100 */
[----:B------:R0:W0:Y:S01]  /*0290*/  SYNCS.EXCH.64 URZ, [UR8+0x18], UR4 ;  /* 0x00001804083f75b2 */ /* 0x0000220008000100 */
[----:B------:R0:W0:Y:S01]  /*02a0*/  SYNCS.EXCH.64 URZ, [UR8+0x40], UR6 ;  /* 0x00004006083f75b2 */ /* 0x0000220008000100 */
[----:B------:R0:W0:Y:S01]  /*02b0*/  SYNCS.EXCH.64 URZ, [UR8+0x20], UR4 ;  /* 0x00002004083f75b2 */ /* 0x0000220008000100 */
[----:B------:R0:W0:Y:S01]  /*02c0*/  SYNCS.EXCH.64 URZ, [UR8+0x48], UR6 ;  /* 0x00004806083f75b2 */ /* 0x0000220008000100 */
[----:B------:R-:W-:Y:S01]  /*02d0*/  NOP ;  /* 0x0000000000007918 */ /* 0x000fe20000000000 */
.L_x_2:
[----:B------:R-:W-:Y:S01]  /*02e0*/  SHF.R.S32.HI R5, RZ, 0x1f, R0 ;  /* 0x0000001fff057819 */ /* 0x000fe20000011400 */
[----:B------:R-:W5:Y:S01]  /*02f0*/  SHFL.IDX PT, R2, R2, RZ, 0x1f ;  /* 0x00001fff02027589 */ /* 0x000f6200000e0000 */
[----:B0-----:R-:W0:Y:S01]  /*0300*/  S2UR UR8, SR_CTAID.X ;  /* 0x00000000000879c3 */ /* 0x001e220000002500 */
[----:B------:R-:W-:Y:S02]  /*0310*/  ELECT P0, URZ, PT ;  /* 0x00000000003f782f */ /* 0x000fe40003800000 */
[----:B------:R-:W-:Y:S01]  /*0320*/  LEA.HI R5, R5, R0, RZ, 0x7 ;  /* 0x0000000005057211 */ /* 0x000fe200078f38ff */
[----:B------:R-:W1:Y:S01]  /*0330*/  S2R R8, SR_CTAID.Y ;  /* 0x0000000000087919 */ /* 0x000e620000002600 */
[----:B------:R-:W-:Y:S01]  /*0340*/  SHF.R.S32.HI R11, RZ, 0x1f, R4 ;  /* 0x0000001fff0b7819 */ /* 0x000fe20000011404 */
[----:B------:R-:W-:Y:S01]  /*0350*/  ULDC UR4, c[0x0][0x150] ;  /* 0x0000540000047ab9 */ /* 0x000fe20000000800 */
[----:B------:R-:W-:Y:S01]  /*0360*/  LOP3.LUT R5, R5, 0xffffff80, RZ, 0xc0, !PT ;  /* 0xffffff8005057812 */ /* 0x000fe200078ec0ff */
[----:B------:R-:W-:Y:S01]  /*0370*/  VIADD R16, R3, 0xffffffff ;  /* 0xffffffff03107836 */ /* 0x000fe20000000000 */
[----:B------:R-:W-:Y:S01]  /*0380*/  LEA.HI R11, R11, R4, RZ, 0x2 ;  /* 0x000000040b0b7211 */ /* 0x000fe200078f10ff */
[----:B------:R-:W2:Y:S01]  /*0390*/  LDC R12, c[0x0][0x144] ;  /* 0x00005100ff0c7b82 */ /* 0x000ea20000000800 */
[----:B------:R-:W-:Y:S01]  /*03a0*/  NOP ;  /* 0x0000000000007918 */ /* 0x000fe20000000000 */
[----:B------:R-:W-:Y:S01]  /*03b0*/  IMAD.IADD R6, R0, 0x1, -R5 ;  /* 0x0000000100067824 */ /* 0x000fe200078e0a05 */
[----:B------:R-:W-:Y:S01]  /*03c0*/  LOP3.LUT R11, R11, 0x3ffffffc, RZ, 0xc0, !PT ;  /* 0x3ffffffc0b0b7812 */ /* 0x000fe200078ec0ff */
[----:B------:R-:W-:Y:S01]  /*03d0*/  NOP ;  /* 0x0000000000007918 */ /* 0x000fe20000000000 */
[----:B------:R-:W-:-:S02]  /*03e0*/  ISETP.NE.AND P4, PT, R3, RZ, PT ;  /* 0x000000ff0300720c */ /* 0x000fc40003f85270 */
[----:B------:R-:W-:Y:S01]  /*03f0*/  SHF.R.S32.HI R5, RZ, 0x1f, R6 ;  /* 0x0000001fff057819 */ /* 0x000fe20000011406 */
[----:B------:R-:W-:Y:S01]  /*0400*/  IMAD.IADD R4, R4, 0x1, -R11 ;  /* 0x0000000104047824 */ /* 0x000fe200078e0a0b */
[----:B------:R-:W3:Y:S01]  /*0410*/  LDC R14, c[0x0][0x140] ;  /* 0x00005000ff0e7b82 */ /* 0x000ee20000000800 */
[----:B------:R-:W-:Y:S02]  /*0420*/  ISETP.GE.U32.AND P6, PT, R16, 0x2, PT ;  /* 0x000000021000780c */ /* 0x000fe40003fc6070 */
[----:B------:R-:W-:Y:S02]  /*0430*/  LEA.HI R5, R5, R6, RZ, 0x3 ;  /* 0x0000000605057211 */ /* 0x000fe400078f18ff */
[----:B-----5:R-:W-:Y:S02]  /*0440*/  ISETP.NE.OR P0, PT, R2, RZ, !P0 ;  /* 0x000000ff0200720c */ /* 0x020fe40004705670 */
[--C-:B------:R-:W-:Y:S01]  /*0450*/  SHF.R.S32.HI R2, RZ, 0x3, R5.reuse ;  /* 0x00000003ff027819 */ /* 0x100fe20000011405 */
[----:B------:R-:W5:Y:S01]  /*0460*/  LDC R13, c[0x0][0x148] ;  /* 0x00005200ff0d7b82 */ /* 0x000f620000000800 */
[----:B------:R-:W-:-:S02]  /*0470*/  SHF.R.S32.HI R5, RZ, 0x1f, R5 ;  /* 0x0000001fff057819 */ /* 0x000fc40000011405 */
[----:B0-----:R-:W-:Y:S02]  /*0480*/  I2FP.F32.U32 R10, UR8 ;  /* 0x00000008000a7c45 */ /* 0x001fe40008201000 */
[----:B------:R-:W-:-:S03]  /*0490*/  LEA.HI R5, R5, R2, RZ, 0x2 ;  /* 0x0000000205057211 */ /* 0x000fc600078f10ff */
[----:B------:R-:W-:Y:S01]  /*04a0*/  FMUL R10, R10, UR4 ;  /* 0x000000040a0a7c20 */ /* 0x000fe20008400000 */
[----:B------:R-:W-:Y:S01]  /*04b0*/  LOP3.LUT R5, R5, 0xfffffffc, RZ, 0xc0, !PT ;  /* 0xfffffffc05057812 */ /* 0x000fe200078ec0ff */
[----:B------:R-:W-:Y:S01]  /*04c0*/  VOTEU.ALL UP0, P0 ;  /* 0x00000000003f7886 */ /* 0x000fe20000000000 */
[----:B-1----:R-:W-:Y:S01]  /*04d0*/  I2FP.F32.U32 R11, R8 ;  /* 0x00000008000b7245 */ /* 0x002fe20000201000 */
[----:B------:R-:W-:Y:S01]  /*04e0*/  ULDC UR4, c[0x0][0x154] ;  /* 0x0000550000047ab9 */ /* 0x000fe20000000800 */
[----:B------:R-:W-:Y:S01]  /*04f0*/  VOTEU.ALL UP1, P0 ;  /* 0x00000000003f7886 */ /* 0x000fe20000020000 */
[----:B------:R-:W0:Y:S01]  /*0500*/  F2I.U32.TRUNC.NTZ R10, R10 ;  /* 0x0000000a000a7305 */ /* 0x000e22000020f000 */
[----:B------:R-:W-:Y:S01]  /*0510*/  IMAD.IADD R5, R2, 0x1, -R5 ;  /* 0x0000000102057824 */ /* 0x000fe200078e0a05 */
[----:B------:R-:W1:Y:S01]  /*0520*/  @!UP0 S2UR UR7, SR_CgaCtaId ;  /* 0x00000000000789c3 */ /* 0x000e620000008800 */
[----:B------:R-:W-:Y:S01]  /*0530*/  @!UP0 UMOV UR6, 0x400 ;  /* 0x0000040000068882 */ /* 0x000fe20000000000 */
[----:B---3--:R-:W-:Y:S01]  /*0540*/  ISETP.EQ.U32.AND P3, PT, R14, 0x1, PT ;  /* 0x000000010e00780c */ /* 0x008fe20003f62070 */
[----:B------:R-:W-:-:S05]  /*0550*/  IMAD R5, R4, 0x4, R5 ;  /* 0x0000000404057824 */ /* 0x000fca00078e0205 */
[----:B------:R-:W-:-:S04]  /*0560*/  LEA.HI R2, R5, R5, RZ, 0x1 ;  /* 0x0000000505027211 */ /* 0x000fc800078f08ff */
[----:B------:R-:W-:Y:S01]  /*0570*/  LOP3.LUT R4, R2, 0xfffffffe, RZ, 0xc0, !PT ;  /* 0xfffffffe02047812 */ /* 0x000fe200078ec0ff */
[----:B0-----:R-:W-:Y:S02]  /*0580*/  IMAD.MOV R15, RZ, RZ, -R10 ;  /* 0x000000ffff0f7224 */ /* 0x001fe400078e0a0a */
[----:B------:R-:W-:Y:S01]  /*0590*/  FMUL R10, R11, UR4 ;  /* 0x000000040b0a7c20 */ /* 0x000fe20008400000 */
[----:B------:R-:W-:Y:S01]  /*05a0*/  SHF.R.S32.HI R2, RZ, 0x1f, R7 ;  /* 0x0000001fff027819 */ /* 0x000fe20000011407 */
[----:B------:R-:W-:Y:S01]  /*05b0*/  UMOV UR4, 0x20 ;  /* 0x0000002000047882 */ /* 0x000fe20000000000 */
[----:B--2---:R-:W-:Y:S01]  /*05c0*/  IMAD R12, R12, R15, UR8 ;  /* 0x000000080c0c7e24 */ /* 0x004fe2000f8e020f */
[----:B------:R-:W-:-:S04]  /*05d0*/  @!UP0 UIADD3 UR4, -UR4, 0x100000, URZ ;  /* 0x0010000004048890 */ /* 0x000fc8000fffe13f */
[----:B------:R-:W-:Y:S02]  /*05e0*/  @!UP0 USHF.L.U32 UR5, UR4, 0xb, URZ ;  /* 0x0000000b04058899 */ /* 0x000fe4000800063f */
[----:B------:R-:W-:Y:S01]  /*05f0*/  @!UP0 USHF.L.U32 UR4, UR4, 0x1, URZ ;  /* 0x0000000104048899 */ /* 0x000fe2000800063f */
[C---:B------:R-:W-:Y:S01]  /*0600*/  IMAD.IADD R11, R5.reuse, 0x1, -R4 ;  /* 0x00000001050b7824 */ /* 0x040fe200078e0a04 */
[----:B------:R-:W0:Y:S01]  /*0610*/  F2I.U32.TRUNC.NTZ R10, R10 ;  /* 0x0000000a000a7305 */ /* 0x000e22000020f000 */
[----:B------:R-:W-:Y:S01]  /*0620*/  LEA.HI R2, R2, R7, RZ, 0x2 ;  /* 0x0000000702027211 */ /* 0x000fe200078f10ff */
[----:B------:R-:W-:Y:S02]  /*0630*/  IMAD.SHL.U32 R4, R5, 0x4, RZ ;  /* 0x0000000405047824 */ /* 0x000fe400078e00ff */
[----:B------:R-:W-:Y:S01]  /*0640*/  ISETP.NE.AND P2, PT, R11, R12, PT ;  /* 0x0000000c0b00720c */ /* 0x000fe20003f45270 */
[----:B-1----:R-:W-:Y:S01]  /*0650*/  @!UP0 ULEA UR6, UR7, UR6, 0x18 ;  /* 0x0000000607068291 */ /* 0x002fe2000f8ec03f */
[----:B------:R-:W-:Y:S01]  /*0660*/  LOP3.LUT R2, R2, 0xfffffffc, RZ, 0xc0, !PT ;  /* 0xfffffffc02027812 */ /* 0x000fe200078ec0ff */
[----:B------:R-:W-:Y:S01]  /*0670*/  VOTEU.ALL UP0, P0 ;  /* 0x00000000003f7886 */ /* 0x000fe20000000000 */
[----:B------:R-:W-:-:S02]  /*0680*/  LOP3.LUT R5, R5, 0xc, R4, 0x78, !PT ;  /* 0x0000000c05057812 */ /* 0x000fc400078e7804 */
[----:B------:R-:W-:Y:S01]  /*0690*/  LOP3.LUT P0, RZ, R6, 0x7, RZ, 0xc0, !PT ;  /* 0x0000000706ff7812 */ /* 0x000fe2000780c0ff */
[----:B------:R-:W-:Y:S02]  /*06a0*/  IMAD.IADD R7, R7, 0x1, -R2 ;  /* 0x0000000107077824 */ /* 0x000fe400078e0a02 */
[----:B------:R-:W-:Y:S01]  /*06b0*/  IMAD.MOV.U32 R6, RZ, RZ, 0x1 ;  /* 0x00000001ff067424 */ /* 0x000fe200078e00ff */
[----:B------:R-:W-:Y:S01]  /*06c0*/  ISETP.LT.U32.AND P0, PT, R5, 0x4, !P0 ;  /* 0x000000040500780c */ /* 0x000fe20004701070 */
[----:B0-----:R-:W-:Y:S01]  /*06d0*/  IMAD.MOV R20, RZ, RZ, -R10 ;  /* 0x000000ffff147224 */ /* 0x001fe200078e0a0a */
[----:B------:R-:W-:Y:S01]  /*06e0*/  ISETP.NE.AND P1, PT, R7, 0x3, PT ;  /* 0x000000030700780c */ /* 0x000fe20003f25270 */
[----:B------:R-:W0:Y:S02]  /*06f0*/  FENCE.VIEW.ASYNC.S ;  /* 0x00000000000073c6 */ /* 0x000e240000000000 */
[----:B0-----:R0:W1:Y:S01]  /*0700*/  @!UP0 SYNCS.EXCH.64 URZ, [UR6+0x60], UR4 ;  /* 0x00006004063f85b2 */ /* 0x0010620008000100 */
[----:B------:R-:W-:Y:S01]  /*0710*/  @P2 LEA.HI R2, R5, R5, RZ, 0x1 ;  /* 0x0000000505022211 */ /* 0x000fe200078f08ff */
[----:B-----5:R-:W-:Y:S01]  /*0720*/  IMAD R11, R13, R20, R8 ;  /* 0x000000140d0b7224 */ /* 0x020fe200078e0208 */
[----:B------:R-:W-:-:S02]  /*0730*/  ISETP.EQ.OR P1, PT, R7, RZ, !P1 ;  /* 0x000000ff0700720c */ /* 0x000fc40004f22670 */
[----:B------:R-:W-:Y:S02]  /*0740*/  @P2 SHF.R.S32.HI R2, RZ, 0x1, R2 ;  /* 0x00000001ff022819 */ /* 0x000fe40000011402 */
[----:B------:R-:W-:Y:S02]  /*0750*/  ISETP.EQ.AND P1, PT, R3, RZ, P1 ;  /* 0x000000ff0300720c */ /* 0x000fe40000f22270 */
[----:B------:R-:W-:Y:S02]  /*0760*/  @P2 ISETP.NE.AND P5, PT, R2, R11, PT ;  /* 0x0000000b0200220c */ /* 0x000fe40003fa5270 */
[----:B------:R-:W-:Y:S02]  /*0770*/  SEL R3, RZ, 0x1, !P0 ;  /* 0x00000001ff037807 */ /* 0x000fe40004000000 */
[----:B------:R-:W-:Y:S02]  /*0780*/  @P2 SEL R6, RZ, 0x1, P5 ;  /* 0x00000001ff062807 */ /* 0x000fe40002800000 */
[----:B------:R-:W-:Y:S01]  /*0790*/  SEL R4, RZ, 0x1, !P1 ;  /* 0x00000001ff047807 */ /* 0x000fe20004800000 */
[----:B------:R0:W2:Y:S01]  /*07a0*/  @!UP1 SYNCS.EXCH.64 URZ, [UR6+0x68], UR4 ;  /* 0x00006804063f95b2 */ /* 0x0000a20008000100 */
[----:B------:R-:W-:Y:S01]  /*07b0*/  LOP3.LUT R6, R6, R3, RZ, 0xc0, !PT ;  /* 0x0000000306067212 */ /* 0x000fe200078ec0ff */
[----:B------:R-:W-:Y:S01]  /*07c0*/  NOP ;  /* 0x0000000000007918 */ /* 0x000fe20000000000 */
[----:B------:R-:W-:Y:S01]  /*07d0*/  SEL R4, R4, 0x2, P6 ;  /* 0x0000000204047807 */ /* 0x000fe20003000000 */
[----:B------:R-:W-:Y:S06]  /*07e0*/  @!P3 BRA `(.L_x_3) ;  /* 0x000000000008b947 */ /* 0x000fec0003800000 */
[----:B-12-4-:R-:W-:Y:S01]  /*07f0*/  UCGABAR_ARV ;  /* 0x00000000000079c7 */ /* 0x016fe20008000000 */
[----:B------:R-:W-:Y:S05]  /*0800*/  BRA `(.L_x_4) ;  /* 0x0000000000047947 */ /* 0x000fea0003800000 */
.L_x_3:
[----:B-12-4-:R-:W-:Y:S01]  /*0810*/  NOP ;  /* 0x0000000000007918 */ /* 0x016fe20000000000 */
.L_x_4:
[----:B------:R-:W1:Y:S01]  /*0820*/  LDC R2, c[0x0][0x65c] ;  /* 0x00019700ff027b82 */ /* 0x000e620000000800 */
[----:B------:R-:W-:Y:S01]  /*0830*/  IMAD.MOV.U32 R3, RZ, RZ, RZ ;  /* 0x000000ffff037224 */ /* 0x000fe200078e00ff */
[----:B-1----:R-:W-:Y:S01]  /*0840*/  ISETP.NE.AND P2, PT, R2, 0x1, PT ;  /* 0x000000010200780c */ /* 0x002fe20003f45270 */
[----:B------:R-:W-:-:S12]  /*0850*/  IMAD.U32 R2, RZ, RZ, UR8 ;  /* 0x00000008ff027e24 */ /* 0x000fd8000f8e00ff */
[----:B------:R-:W1:Y:S01]  /*0860*/  @P2 LDC R15, c[0x0][0x10] ;  /* 0x00000400ff0f2b82 */ /* 0x000e620000000800 */
[----:B------:R-:W-:Y:S02]  /*0870*/  @P2 IMAD.MOV.U32 R9, RZ, RZ, RZ ;  /* 0x000000ffff092224 */ /* 0x000fe400078e00ff */
[----:B------:R-:W-:-:S05]  /*0880*/  @P2 IMAD.MOV.U32 R17, RZ, RZ, RZ ;  /* 0x000000ffff112224 */ /* 0x000fca00078e00ff */
[----:B------:R-:W2:Y:S01]  /*0890*/  @!P2 LDC R11, c[0x0][0xc] ;  /* 0x00000300ff0bab82 */ /* 0x000ea20000000800 */
[----:B-1----:R-:W-:-:S04]  /*08a0*/  @P2 IMAD.WIDE.U32 R14, R15, UR8, R8 ;  /* 0x000000080f0e2c25 */ /* 0x002fc8000f8e0008 */
[----:B--2---:R-:W-:-:S04]  /*08b0*/  @!P2 IMAD.WIDE.U32 R10, R8, R11, R2 ;  /* 0x0000000b080aa225 */ /* 0x004fc800078e0002 */
[----:B------:R-:W-:Y:S02]  /*08c0*/  @P2 IMAD.MOV.U32 R2, RZ, RZ, R14 ;  /* 0x000000ffff022224 */ /* 0x000fe400078e000e */
[----:B------:R-:W-:Y:S02]  /*08d0*/  @P2 IMAD.IADD R3, R15, 0x1, R17 ;  /* 0x000000010f032824 */ /* 0x000fe400078e0211 */
[----:B------:R-:W-:Y:S02]  /*08e0*/  @!P2 IMAD.MOV.U32 R2, RZ, RZ, R10 ;  /* 0x000000ffff02a224 */ /* 0x000fe400078e000a */
[----:B------:R-:W-:Y:S01]  /*08f0*/  @!P2 IMAD.MOV.U32 R3, RZ, RZ, R11 ;  /* 0x000000ffff03a224 */ /* 0x000fe200078e000b */
[----:B------:R-:W-:Y:S06]  /*0900*/  @!P3 BRA `(.L_x_5) ;  /* 0x00000000000cb947 */ /* 0x000fec0003800000 */
[----:B------:R-:W-:Y:S01]  /*0910*/  UCGABAR_WAIT ;  /* 0x0000000000007dc7 */ /* 0x000fe20008000000 */
[----:B------:R-:W-:Y:S01]  /*0920*/  CCTL.IVALL ;  /* 0x00000000ff00798f */ /* 0x000fe20002000000 */
[----:B------:R-:W-:Y:S05]  /*0930*/  BRA `(.L_x_6) ;  /* 0x0000000000047947 */ /* 0x000fea0003800000 */
.L_x_5:
[----:B------:R-:W-:Y:S06]  /*0940*/  BAR.SYNC.DEFER_BLOCKING 0x0 ;  /* 0x0000000000007b1d */ /* 0x000fec0000010000 */
.L_x_6:
[----:B------:R-:W-:Y:S05]  /*0950*/  @!P4 BRA `(.L_x_7) ;  /* 0x000000740040c947 */ /* 0x000fea0003800000 */
[----:B------:R-:W-:-:S13]  /*0960*/  ISETP.GT.U32.AND P0, PT, R16, 0x1, PT ;  /* 0x000000011000780c */ /* 0x000fda0003f04070 */
[----:B0-----:R-:W-:Y:S05]  /*0970*/  @P0 EXIT ;  /* 0x000000000000094d */ /* 0x001fea0003800000 */
[----:B------:R-:W-:Y:S01]  /*0980*/  ULDC.64 UR4, c[0x0][0x650] ;  /* 0x0001940000047ab9 */ /* 0x000fe20000000a00 */
[----:B------:R-:W-:Y:S01]  /*0990*/  PRMT R14, RZ, 0x7610, R14 ;  /* 0x00007610ff0e7816 */ /* 0x000fe2000000000e */
[----:B------:R-:W-:Y:S01]  /*09a0*/  IMAD.MOV.U32 R10, RZ, RZ, -0x1 ;  /* 0xffffffffff0a7424 */ /* 0x000fe200078e00ff */
[----:B------:R-:W-:Y:S01]  /*09b0*/  ISETP.GE.U32.AND P0, PT, R2, UR4, PT ;  /* 0x0000000402007c0c */ /* 0x000fe2000bf06070 */
[----:B------:R-:W-:Y:S02]  /*09c0*/  IMAD.MOV.U32 R11, RZ, RZ, -0x1 ;  /* 0xffffffffff0b7424 */ /* 0x000fe400078e00ff */
[----:B------:R-:W-:Y:S01]  /*09d0*/  IMAD.MOV.U32 R7, RZ, RZ, -0x1 ;  /* 0xffffffffff077424 */ /* 0x000fe200078e00ff */
[----:B------:R-:W-:-:S13]  /*09e0*/  ISETP.GE.U32.AND.EX P0, PT, R3, UR5, PT, P0 ;  /* 0x0000000503007c0c */ /* 0x000fda000bf06100 */
[----:B------:R-:W-:Y:S05]  /*09f0*/  @P0 BRA `(.L_x_8) ;  /* 0x0000000400280947 */ /* 0x000fea0003800000 */
[----:B------:R-:W0:Y:S01]  /*0a00*/  LDC.64 R22, c[0x0][0x628] ;  /* 0x00018a00ff167b82 */ /* 0x000e220000000a00 */
[----:B------:R-:W-:Y:S02]  /*0a10*/  IMAD.MOV.U32 R10, RZ, RZ, R2 ;  /* 0x000000ffff0a7224 */ /* 0x000fe400078e0002 */
[----:B------:R-:W-:-:S05]  /*0a20*/  IMAD.MOV.U32 R11, RZ, RZ, R3 ;  /* 0x000000ffff0b7224 */ /* 0x000fca00078e0003 */
[----:B------:R-:W1:Y:S08]  /*0a30*/  LDC R18, c[0x0][0x630] ;  /* 0x00018c00ff127b82 */ /* 0x000e700000000800 */
[----:B------:R-:W2:Y:S01]  /*0a40*/  LDC.64 R24, c[0x0][0x620] ;  /* 0x00018800ff187b82 */ /* 0x000ea20000000a00 */
[----:B0-----:R-:W-:-:S04]  /*0a50*/  ISETP.NE.U32.AND P0, PT, R22, RZ, PT ;  /* 0x000000ff1600720c */ /* 0x001fc80003f05070 */
[----:B------:R-:W-:-:S13]  /*0a60*/  ISETP.NE.AND.EX P0, PT, R23, RZ, PT, P0 ;  /* 0x000000ff1700720c */ /* 0x000fda0003f05300 */
[----:B-12---:R-:W-:Y:S05]  /*0a70*/  @!P0 BRA `(.L_x_9) ;  /* 0x0000000000288947 */ /* 0x006fea0003800000 */
[----:B------:R-:W0:Y:S02]  /*0a80*/  LDC R7, c[0x0][0x634] ;  /* 0x00018d00ff077b82 */ /* 0x000e240000000800 */
[----:B0-----:R-:W-:-:S05]  /*0a90*/  IADD3 R7, P0, R2, R7, RZ ;  /* 0x0000000702077210 */ /* 0x001fca0007f1e0ff */
[----:B------:R-:W-:-:S04]  /*0aa0*/  IMAD.X R19, RZ, RZ, R3, P0 ;  /* 0x000000ffff137224 */ /* 0x000fc800000e0603 */
[----:B------:R-:W-:-:S04]  /*0ab0*/  IMAD.WIDE.U32 R10, R19, R22, RZ ;  /* 0x00000016130a7225 */ /* 0x000fc800078e00ff */
[----:B------:R-:W-:-:S04]  /*0ac0*/  IMAD.WIDE.U32 R14, P0, R7, R23, R10 ;  /* 0x00000017070e7225 */ /* 0x000fc8000780000a */
[----:B------:R-:W-:-:S04]  /*0ad0*/  IMAD.WIDE.U32 R10, R7, R22, RZ ;  /* 0x00000016070a7225 */ /* 0x000fc800078e00ff */
[----:B------:R-:W-:Y:S01]  /*0ae0*/  IMAD.X R17, RZ, RZ, RZ, P0 ;  /* 0x000000ffff117224 */ /* 0x000fe200000e06ff */
[----:B------:R-:W-:Y:S01]  /*0af0*/  IADD3 RZ, P0, R11, R14, RZ ;  /* 0x0000000e0bff7210 */ /* 0x000fe20007f1e0ff */
[----:B------:R-:W-:-:S04]  /*0b00*/  IMAD.MOV.U32 R16, RZ, RZ, R15 ;  /* 0x000000ffff107224 */ /* 0x000fc800078e000f */
[----:B------:R-:W-:-:S08]  /*0b10*/  IMAD.WIDE.U32.X R10, R19, R23, R16, P0 ;  /* 0x00000017130a7225 */ /* 0x000fd000000e0410 */
.L_x_9:
[----:B------:R-:W0:Y:S01]  /*0b20*/  LDC.64 R26, c[0x0][0x640] ;  /* 0x00019000ff1a7b82 */ /* 0x000e220000000a00 */
[--C-:B------:R-:W-:Y:S01]  /*0b30*/  SHF.R.U64 R28, R10, R18, R11.reuse ;  /* 0x000000120a1c7219 */ /* 0x100fe2000000120b */
[----:B------:R-:W-:Y:S01]  /*0b40*/  IMAD R29, R13, R20, R8 ;  /* 0x000000140d1d7224 */ /* 0x000fe200078e0208 */
[----:B------:R-:W-:Y:S01]  /*0b50*/  SHF.R.U32.HI R7, RZ, R18, R11 ;  /* 0x00000012ff077219 */ /* 0x000fe2000001160b */
[----:B------:R-:W-:Y:S01]  /*0b60*/  IMAD.MOV.U32 R23, RZ, RZ, 0x1 ;  /* 0x00000001ff177424 */ /* 0x000fe200078e00ff */
[----:B------:R-:W-:-:S03]  /*0b70*/  IADD3 R9, P0, RZ, -R28, RZ ;  /* 0x8000001cff097210 */ /* 0x000fc60007f1e0ff */
[----:B------:R-:W1:Y:S02]  /*0b80*/  LDC R16, c[0x0][0x618] ;  /* 0x00018600ff107b82 */ /* 0x000e640000000800 */
[----:B------:R-:W-:Y:S02]  /*0b90*/  IMAD.X R7, RZ, RZ, ~R7, P0 ;  /* 0x000000ffff077224 */ /* 0x000fe400000e0e07 */
[----:B------:R-:W-:-:S04]  /*0ba0*/  IMAD.WIDE.U32 R10, R9, R24, R2 ;  /* 0x00000018090a7225 */ /* 0x000fc800078e0002 */
[----:B------:R-:W2:Y:S01]  /*0bb0*/  LDC R15, c[0x0][0x608] ;  /* 0x00018200ff0f7b82 */ /* 0x000ea20000000800 */
[----:B------:R-:W-:-:S04]  /*0bc0*/  IMAD R14, R7, R24, RZ ;  /* 0x00000018070e7224 */ /* 0x000fc800078e02ff */
[----:B------:R-:W-:-:S03]  /*0bd0*/  IMAD R7, R9, R25, R14 ;  /* 0x0000001909077224 */ /* 0x000fc600078e020e */
[----:B------:R-:W3:Y:S01]  /*0be0*/  LDC R22, c[0x0][0x658] ;  /* 0x00019600ff167b82 */ /* 0x000ee20000000800 */
[----:B------:R-:W-:Y:S01]  /*0bf0*/  IMAD.IADD R7, R11, 0x1, R7 ;  /* 0x000000010b077824 */ /* 0x000fe200078e0207 */
[----:B0-----:R-:W-:-:S04]  /*0c00*/  ISETP.NE.U32.AND P0, PT, R26, RZ, PT ;  /* 0x000000ff1a00720c */ /* 0x001fc80003f05070 */
[----:B------:R-:W-:Y:S02]  /*0c10*/  ISETP.NE.AND.EX P0, PT, R27, RZ, PT, P0 ;  /* 0x000000ff1b00720c */ /* 0x000fe40003f05300 */
[----:B------:R-:W0:Y:S01]  /*0c20*/  LDC R18, c[0x0][0x600] ;  /* 0x00018000ff127b82 */ /* 0x000e220000000800 */
[-CC-:B-1----:R-:W-:Y:S02]  /*0c30*/  SHF.R.U64 R19, R10, R16.reuse, R7.reuse ;  /* 0x000000100a137219 */ /* 0x182fe40000001207 */
[----:B------:R-:W-:Y:S01]  /*0c40*/  SHF.R.U32.HI R10, RZ, R16, R7 ;  /* 0x00000010ff0a7219 */ /* 0x000fe20000011607 */
[----:B------:R-:W-:-:S04]  /*0c50*/  IMAD.MOV.U32 R7, RZ, RZ, -0x1 ;  /* 0xffffffffff077424 */ /* 0x000fc800078e00ff */
[----:B------:R-:W1:Y:S01]  /*0c60*/  LDC R21, c[0x0][0x648] ;  /* 0x00019200ff157b82 */ /* 0x000e620000000800 */
[-CC-:B--2---:R-:W-:Y:S02]  /*0c70*/  SHF.R.U64 R16, R19, R15.reuse, R10.reuse ;  /* 0x0000000f13107219 */ /* 0x184fe4000000120a */
[----:B------:R-:W-:-:S05]  /*0c80*/  SHF.R.U32.HI R9, RZ, R15, R10 ;  /* 0x0000000fff097219 */ /* 0x000fca000001160a */
[----:B------:R-:W2:Y:S01]  /*0c90*/  LDC R24, c[0x0][0x638] ;  /* 0x00018e00ff187b82 */ /* 0x000ea20000000800 */
[-CC-:B---3--:R-:W-:Y:S02]  /*0ca0*/  SHF.R.U64 R20, R16, R22.reuse, R9.reuse ;  /* 0x0000001610147219 */ /* 0x188fe40000001209 */
[-C--:B------:R-:W-:Y:S02]  /*0cb0*/  SHF.L.U32 R7, R7, R22.reuse, RZ ;  /* 0x0000001607077219 */ /* 0x080fe400000006ff */
[----:B------:R-:W-:Y:S01]  /*0cc0*/  SHF.R.U32.HI R9, RZ, R22, R9 ;  /* 0x00000016ff097219 */ /* 0x000fe20000011609 */
[----:B------:R-:W-:Y:S01]  /*0cd0*/  IMAD.MOV.U32 R8, RZ, RZ, R20 ;  /* 0x000000ffff087224 */ /* 0x000fe200078e0014 */
[----:B------:R-:W-:Y:S01]  /*0ce0*/  LOP3.LUT R13, RZ, R7, RZ, 0x33, !PT ;  /* 0x00000007ff0d7212 */ /* 0x000fe200078e33ff */
[----:B------:R-:W3:Y:S01]  /*0cf0*/  LDC R25, c[0x0][0x610] ;  /* 0x00018400ff197b82 */ /* 0x000ee20000000800 */
[----:B------:R-:W-:Y:S05]  /*0d00*/  @!P0 BRA `(.L_x_10) ;  /* 0x0000000000288947 */ /* 0x000fea0003800000 */
[----:B------:R-:W4:Y:S02]  /*0d10*/  LDC R7, c[0x0][0x64c] ;  /* 0x00019300ff077b82 */ /* 0x000f240000000800 */
[----:B----4-:R-:W-:-:S05]  /*0d20*/  IADD3 R7, P0, R20, R7, RZ ;  /* 0x0000000714077210 */ /* 0x010fca0007f1e0ff */
        /* <DEDUP_REMOVED lines=8> */
.L_x_10:
[----:B-1----:R-:W-:Y:S01]  /*0db0*/  SHF.R.U64 R9, R8, R21, R9 ;  /* 0x0000001508097219 */ /* 0x002fe20000001209 */
[----:B0-----:R-:W-:Y:S01]  /*0dc0*/  VIADD R10, R18, 0xffffffff ;  /* 0xffffffff120a7836 */ /* 0x001fe20000000000 */
[----:B------:R-:W-:Y:S01]  /*0dd0*/  SHF.L.U32 R7, R23, R22, RZ ;  /* 0x0000001617077219 */ /* 0x000fe200000006ff */
[----:B------:R-:W-:Y:S01]  /*0de0*/  IMAD.MOV.U32 R14, RZ, RZ, 0x1 ;  /* 0x00000001ff0e7424 */ /* 0x000fe200078e00ff */
[----:B------:R-:W-:Y:S01]  /*0df0*/  LOP3.LUT R8, R16, R13, RZ, 0xc0, !PT ;  /* 0x0000000d10087212 */ /* 0x000fe200078ec0ff */
[----:B------:R-:W-:Y:S01]  /*0e00*/  IMAD.MOV R11, RZ, RZ, -R9 ;  /* 0x000000ffff0b7224 */ /* 0x000fe200078e0a09 */
[----:B------:R-:W-:Y:S02]  /*0e10*/  SEL R12, R12, R29, !P2 ;  /* 0x0000001d0c0c7207 */ /* 0x000fe40005000000 */
[----:B------:R-:W-:Y:S01]  /*0e20*/  LOP3.LUT R10, R19, R10, RZ, 0xc0, !PT ;  /* 0x0000000a130a7212 */ /* 0x000fe200078ec0ff */
[----:B------:R-:W-:Y:S02]  /*0e30*/  IMAD R9, R7, R9, R8 ;  /* 0x0000000907097224 */ /* 0x000fe400078e0208 */
[----:B--2---:R-:W-:-:S02]  /*0e40*/  IMAD R7, R11, R24, R20 ;  /* 0x000000180b077224 */ /* 0x004fc400078e0214 */
[----:B---3--:R-:W-:Y:S02]  /*0e50*/  IMAD R12, R9, R25, R12 ;  /* 0x00000019090c7224 */ /* 0x008fe400078e020c */
[----:B------:R-:W-:-:S05]  /*0e60*/  IMAD R7, R7, R18, R10 ;  /* 0x0000001207077224 */ /* 0x000fca00078e020a */
[----:B------:R-:W-:Y:S02]  /*0e70*/  SEL R11, R7, R12, !P2 ;  /* 0x0000000c070b7207 */ /* 0x000fe40005000000 */
[----:B------:R-:W-:Y:S01]  /*0e80*/  SEL R10, R12, R7, !P2 ;  /* 0x000000070c0a7207 */ /* 0x000fe20005000000 */
[----:B------:R-:W-:-:S07]  /*0e90*/  IMAD.MOV.U32 R7, RZ, RZ, R28 ;  /* 0x000000ffff077224 */ /* 0x000fce00078e001c */
.L_x_8:
[----:B------:R-:W-:-:S08]  /*0ea0*/  NOP ;  /* 0x0000000000007918 */ /* 0x000fd00000000000 */
[----:B------:R-:W0:Y:S02]  /*0eb0*/  USETMAXREG.TRY_ALLOC.CTAPOOL UP0, 0xe8 ;  /* 0x000000e8000079c8 */ /* 0x000e240008000600 */
[----:B0-----:R-:W-:-:S13]  /*0ec0*/  PLOP3.LUT P0, PT, PT, PT, UP0, 0x80, 0x0 ;  /* 0x000000000000781c */ /* 0x001fda0003f0f008 */
[----:B------:R-:W-:Y:S05]  /*0ed0*/  @!P0 BRA `(.L_x_8) ;  /* 0xfffffffc00f08947 */ /* 0x000fea000383ffff */
[----:B------:R-:W-:Y:S01]  /*0ee0*/  ULDC.64 UR4, c[0x0][0x598] ;  /* 0x0001660000047ab9 */ /* 0x000fe20000000a00 */
[----:B------:R-:W-:Y:S01]  /*0ef0*/  ULDC.64 UR16, c[0x0][0x208] ;  /* 0x0000820000107ab9 */ /* 0x000fe20000000a00 */
[----:B------:R-:W-:-:S04]  /*0f00*/  ISETP.NE.U32.AND P0, PT, RZ, UR4, PT ;  /* 0x00000004ff007c0c */ /* 0x000fc8000bf05070 */
[----:B------:R-:W-:-:S13]  /*0f10*/  ISETP.NE.AND.EX P0, PT, RZ, UR5, PT, P0 ;  /* 0x00000005ff007c0c */ /* 0x000fda000bf05300 */
[----:B------:R-:W-:Y:S05]  /*0f20*/  @!P0 BRA `(.L_x_11) ;  /* 0x00000000001c8947 */ /* 0x000fea0003800000 */
[----:B------:R-:W0:Y:S02]  /*0f30*/  LDC.64 R8, c[0x0][0x598] ;  /* 0x00016600ff087b82 */ /* 0x000e240000000a00 */
[----:B0-----:R-:W2:Y:S02]  /*0f40*/  LDG.E.64 R8, desc[UR16][R8.64] ;  /* 0x0000001008087981 */ /* 0x001ea4000c1e1b00 */
[----:B--2---:R-:W-:-:S04]  /*0f50*/  ISETP.NE.U32.AND P0, PT, R8, RZ, PT ;  /* 0x000000ff0800720c */ /* 0x004fc80003f05070 */
[----:B------:R-:W-:-:S13]  /*0f60*/  ISETP.NE.AND.EX P0, PT, R9, RZ, PT, P0 ;  /* 0x000000ff0900720c */ /* 0x000fda0003f05300 */
[----:B------:R-:W-:Y:S05]  /*0f70*/  @!P0 BRA `(.L_x_11) ;  /* 0x0000000000088947 */ /* 0x000fea0003800000 */
[----:B------:R0:W5:Y:S01]  /*0f80*/  LD.E R8, desc[UR16][R8.64] ;  /* 0x0000001008087980 */ /* 0x000162000c101900 */
[----:B------:R-:W-:Y:S05]  /*0f90*/  BRA `(.L_x_12) ;  /* 0x0000000000207947 */ /* 0x000fea0003800000 */
.L_x_11:
[----:B------:R-:W-:Y:S02]  /*0fa0*/  ULDC.64 UR4, c[0x0][0x588] ;  /* 0x0001620000047ab9 */ /* 0x000fe40000000a00 */
[----:B------:R-:W-:-:S04]  /*0fb0*/  ISETP.NE.U32.AND P0, PT, RZ, UR4, PT ;  /* 0x00000004ff007c0c */ /* 0x000fc8000bf05070 */
[----:B------:R-:W-:-:S13]  /*0fc0*/  ISETP.NE.AND.EX P0, PT, RZ, UR5, PT, P0 ;  /* 0x00000005ff007c0c */ /* 0x000fda000bf05300 */
[----:B------:R-:W-:Y:S05]  /*0fd0*/  @!P0 BRA `(.L_x_13) ;  /* 0x00000000000c8947 */ /* 0x000fea0003800000 */
[----:B------:R-:W0:Y:S02]  /*0fe0*/  LDC.64 R8, c[0x0][0x588] ;  /* 0x00016200ff087b82 */ /* 0x000e240000000a00 */
[----:B0-----:R1:W5:Y:S01]  /*0ff0*/  LDG.E R8, desc[UR16][R8.64] ;  /* 0x0000001008087981 */ /* 0x001362000c1e1900 */
[----:B------:R-:W-:Y:S05]  /*1000*/  BRA `(.L_x_12) ;  /* 0x0000000000047947 */ /* 0x000fea0003800000 */
.L_x_13:
[----:B------:R-:W2:Y:S02]  /*1010*/  LDC R8, c[0x0][0x580] ;  /* 0x00016000ff087b82 */ /* 0x000ea40000000800 */
.L_x_12:
[----:B------:R-:W-:Y:S02]  /*1020*/  ULDC.64 UR4, c[0x0][0x5a0] ;  /* 0x0001680000047ab9 */ /* 0x000fe40000000a00 */
[----:B------:R-:W-:-:S04]  /*1030*/  ISETP.NE.U32.AND P0, PT, RZ, UR4, PT ;  /* 0x00000004ff007c0c */ /* 0x000fc8000bf05070 */
[----:B------:R-:W-:-:S13]  /*1040*/  ISETP.NE.AND.EX P0, PT, RZ, UR5, PT, P0 ;  /* 0x00000005ff007c0c */ /* 0x000fda000bf05300 */
[----:B------:R-:W-:Y:S05]  /*1050*/  @!P0 BRA `(.L_x_14) ;  /* 0x00000000001c8947 */ /* 0x000fea0003800000 */
[----:B------:R-:W3:Y:S02]  /*1060*/  LDC.64 R12, c[0x0][0x5a0] ;  /* 0x00016800ff0c7b82 */ /* 0x000ee40000000a00 */
[----:B---3--:R-:W3:Y:S02]  /*1070*/  LDG.E.64 R12, desc[UR16][R12.64] ;  /* 0x000000100c0c7981 */ /* 0x008ee4000c1e1b00 */
[----:B---3--:R-:W-:-:S04]  /*1080*/  ISETP.NE.U32.AND P0, PT, R12, RZ, PT ;  /* 0x000000ff0c00720c */ /* 0x008fc80003f05070 */
[----:B------:R-:W-:-:S13]  /*1090*/  ISETP.NE.AND.EX P0, PT, R13, RZ, PT, P0 ;  /* 0x000000ff0d00720c */ /* 0x000fda0003f05300 */
[----:B------:R-:W-:Y:S05]  /*10a0*/  @!P0 BRA `(.L_x_14) ;  /* 0x0000000000088947 */ /* 0x000fea0003800000 */
[----:B01----:R0:W5:Y:S01]  /*10b0*/  LD.E R9, desc[UR16][R12.64] ;  /* 0x000000100c097980 */ /* 0x003162000c101900 */
[----:B------:R-:W-:Y:S05]  /*10c0*/  BRA `(.L_x_15) ;  /* 0x0000000000207947 */ /* 0x000fea0003800000 */
.L_x_14:
[----:B------:R-:W-:Y:S02]  /*10d0*/  ULDC.64 UR4, c[0x0][0x590] ;  /* 0x0001640000047ab9 */ /* 0x000fe40000000a00 */
[----:B------:R-:W-:-:S04]  /*10e0*/  ISETP.NE.U32.AND P0, PT, RZ, UR4, PT ;  /* 0x00000004ff007c0c */ /* 0x000fc8000bf05070 */
[----:B------:R-:W-:-:S13]  /*10f0*/  ISETP.NE.AND.EX P0, PT, RZ, UR5, PT, P0 ;  /* 0x00000005ff007c0c */ /* 0x000fda000bf05300 */
[----:B------:R-:W-:Y:S05]  /*1100*/  @!P0 BRA `(.L_x_16) ;  /* 0x00000000000c8947 */ /* 0x000fea0003800000 */
[----:B------:R-:W0:Y:S02]  /*1110*/  LDC.64 R12, c[0x0][0x590] ;  /* 0x00016400ff0c7b82 */ /* 0x000e240000000a00 */
[----:B01----:R1:W5:Y:S01]  /*1120*/  LDG.E R9, desc[UR16][R12.64] ;  /* 0x000000100c097981 */ /* 0x003362000c1e1900 */
[----:B------:R-:W-:Y:S05]  /*1130*/  BRA `(.L_x_15) ;  /* 0x0000000000047947 */ /* 0x000fea0003800000 */
.L_x_16:
[----:B01----:R-:W3:Y:S02]  /*1140*/  LDC R9, c[0x0][0x584] ;  /* 0x00016100ff097b82 */ /* 0x003ee40000000800 */
.L_x_15:
[----:B------:R-:W-:-:S13]  /*1150*/  LOP3.LUT P0, RZ, R14, 0xff, RZ, 0xc0, !PT ;  /* 0x000000ff0eff7812 */ /* 0x000fda000780c0ff */
[----:B------:R-:W-:Y:S05]  /*1160*/  @!P0 EXIT ;  /* 0x000000000000894d */ /* 0x000fea0003800000 */
[----:B------:R-:W-:Y:S01]  /*1170*/  ULDC UR4, c[0x0][0x28c] ;  /* 0x0000a30000047ab9 */ /* 0x000fe20000000800 */
[----:B------:R-:W-:Y:S01]  /*1180*/  LOP3.LUT R142, R4, 0x1, RZ, 0xfc, !PT ;  /* 0x00000001048e7812 */ /* 0x000fe200078efcff */
[----:B------:R-:W-:-:S04]  /*1190*/  UIADD3 UR4, UR4, 0x3f, URZ ;  /* 0x0000003f04047890 */ /* 0x000fc8000fffe03f */
[----:B------:R-:W-:-:S04]  /*11a0*/  USHF.R.S32.HI UR5, URZ, 0x1f, UR4 ;  /* 0x0000001f3f057899 */ /* 0x000fc80008011404 */
[----:B------:R-:W-:-:S03]  /*11b0*/  ULEA.HI UR5, UR5, UR4, URZ, 0x6 ;  /* 0x0000000405057291 */ /* 0x000fc6000f8f303f */
[----:B------:R-:W-:Y:S01]  /*11c0*/  UMOV UR4, URZ ;  /* 0x0000003f00047c82 */ /* 0x000fe20008000000 */
[----:B------:R-:W-:-:S03]  /*11d0*/  USHF.R.S32.HI UR9, URZ, 0x6, UR5 ;  /* 0x000000063f097899 */ /* 0x000fc60008011405 */
[----:B------:R-:W-:-:S09]  /*11e0*/  UMOV UR5, URZ ;  /* 0x0000003f00057c82 */ /* 0x000fd20008000000 */
.L_x_171:
[----:B01----:R-:W-:Y:S01]  /*11f0*/  LOP3.LUT R12, R0, 0x80, RZ, 0xc0, !PT ;  /* 0x00000080000c7812 */ /* 0x003fe200078ec0ff */
[----:B------:R-:W0:Y:S01]  /*1200*/  S2UR UR13, SR_CgaCtaId ;  /* 0x00000000000d79c3 */ /* 0x000e220000008800 */
[----:B------:R-:W-:Y:S01]  /*1210*/  UMOV UR12, 0x400 ;  /* 0x00000400000c7882 */ /* 0x000fe20000000000 */
[----:B------:R-:W-:Y:S01]  /*1220*/  UMOV UR6, URZ ;  /* 0x0000003f00067c82 */ /* 0x000fe20008000000 */
[----:B------:R-:W-:Y:S01]  /*1230*/  SHF.R.U32.HI R12, RZ, 0x7, R12 ;  /* 0x00000007ff0c7819 */ /* 0x000fe2000001160c */
[----:B------:R-:W-:Y:S01]  /*1240*/  UMOV UR7, URZ ;  /* 0x0000003f00077c82 */ /* 0x000fe20008000000 */
[----:B------:R-:W-:Y:S01]  /*1250*/  UMOV UR18, UR5 ;  /* 0x0000000500127c82 */ /* 0x000fe20008000000 */
[----:B------:R-:W-:Y:S02]  /*1260*/  CS2R R16, SRZ ;  /* 0x0000000000107805 */ /* 0x000fe4000001ff00 */
[----:B------:R-:W-:Y:S01]  /*1270*/  CS2R R14, SRZ ;  /* 0x00000000000e7805 */ /* 0x000fe2000001ff00 */
[----:B------:R-:W1:Y:S01]  /*1280*/  LDC R13, c[0x0][0x28c] ;  /* 0x0000a300ff0d7b82 */ /* 0x000e620000000800 */
[----:B------:R-:W4:Y:S01]  /*1290*/  SHFL.IDX PT, R12, R12, RZ, 0x1f ;  /* 0x00001fff0c0c7589 */ /* 0x000f2200000e0000 */
[----:B------:R-:W-:-:S02]  /*12a0*/  CS2R R18, SRZ ;  /* 0x0000000000127805 */ /* 0x000fc4000001ff00 */
[----:B------:R-:W-:Y:S02]  /*12b0*/  CS2R R20, SRZ ;  /* 0x0000000000147805 */ /* 0x000fe4000001ff00 */
[----:B------:R-:W-:Y:S02]  /*12c0*/  CS2R R22, SRZ ;  /* 0x0000000000167805 */ /* 0x000fe4000001ff00 */
[----:B------:R-:W-:Y:S02]  /*12d0*/  CS2R R88, SRZ ;  /* 0x0000000000587805 */ /* 0x000fe4000001ff00 */
[----:B------:R-:W-:Y:S02]  /*12e0*/  CS2R R90, SRZ ;  /* 0x00000000005a7805 */ /* 0x000fe4000001ff00 */
[----:B------:R-:W-:Y:S02]  /*12f0*/  CS2R R94, SRZ ;  /* 0x00000000005e7805 */ /* 0x000fe4000001ff00 */
        /* <DEDUP_REMOVED lines=16> */
[----:B-1----:R-:W-:Y:S02]  /*1400*/  ISETP.GE.AND P0, PT, R13, 0x1, PT ;  /* 0x000000010d00780c */ /* 0x002fe40003f06270 */
[----:B------:R-:W-:Y:S02]  /*1410*/  CS2R R126, SRZ ;  /* 0x00000000007e7805 */ /* 0x000fe4000001ff00 */
[----:B----4-:R-:W-:-:S02]  /*1420*/  R2UR UR8, R12 ;  /* 0x000000000c0872ca */ /* 0x010fc400000e0000 */
[----:B------:R-:W-:Y:S02]  /*1430*/  CS2R R128, SRZ ;  /* 0x0000000000807805 */ /* 0x000fe4000001ff00 */
[----:B------:R-:W-:Y:S02]  /*1440*/  CS2R R130, SRZ ;  /* 0x0000000000827805 */ /* 0x000fe4000001ff00 */
[----:B------:R-:W-:Y:S02]  /*1450*/  CS2R R132, SRZ ;  /* 0x0000000000847805 */ /* 0x000fe4000001ff00 */
[----:B------:R-:W-:Y:S02]  /*1460*/  CS2R R134, SRZ ;  /* 0x0000000000867805 */ /* 0x000fe4000001ff00 */
[----:B------:R-:W-:Y:S02]  /*1470*/  CS2R R136, SRZ ;  /* 0x0000000000887805 */ /* 0x000fe4000001ff00 */
[----:B------:R-:W-:Y:S01]  /*1480*/  CS2R R138, SRZ ;  /* 0x00000000008a7805 */ /* 0x000fe2000001ff00 */
[----:B------:R-:W-:Y:S01]  /*1490*/  IMAD.MOV.U32 R141, RZ, RZ, RZ ;  /* 0x000000ffff8d7224 */ /* 0x000fe200078e00ff */
[----:B------:R-:W-:Y:S01]  /*14a0*/  CS2R R24, SRZ ;  /* 0x0000000000187805 */ /* 0x000fe2000001ff00 */
[----:B------:R-:W-:Y:S01]  /*14b0*/  IMAD.MOV.U32 R143, RZ, RZ, RZ ;  /* 0x000000ffff8f7224 */ /* 0x000fe200078e00ff */
[----:B---3--:R-:W-:Y:S01]  /*14c0*/  CS2R R26, SRZ ;  /* 0x00000000001a7805 */ /* 0x008fe2000001ff00 */
[----:B------:R-:W-:Y:S01]  /*14d0*/  IMAD.U32 R144, RZ, RZ, UR4 ;  /* 0x00000004ff907e24 */ /* 0x000fe2000f8e00ff */
[----:B------:R-:W-:Y:S01]  /*14e0*/  CS2R R28, SRZ ;  /* 0x00000000001c7805 */ /* 0x000fe2000001ff00 */
[----:B------:R-:W-:Y:S01]  /*14f0*/  ULEA.HI UR10, UR8, UR8, URZ, 0x1 ;  /* 0x00000008080a7291 */ /* 0x000fe2000f8f083f */
[----:B------:R-:W-:-:S02]  /*1500*/  CS2R R30, SRZ ;  /* 0x00000000001e7805 */ /* 0x000fc4000001ff00 */
[----:B------:R-:W-:Y:S02]  /*1510*/  CS2R R32, SRZ ;  /* 0x0000000000207805 */ /* 0x000fe4000001ff00 */
[----:B------:R-:W-:Y:S01]  /*1520*/  CS2R R34, SRZ ;  /* 0x0000000000227805 */ /* 0x000fe2000001ff00 */
[----:B------:R-:W-:Y:S01]  /*1530*/  ULOP3.LUT UR11, UR10, 0xffffe, URZ, 0xc0, !UPT ;  /* 0x000ffffe0a0b7892 */ /* 0x000fe2000f8ec03f */
[----:B------:R-:W-:Y:S01]  /*1540*/  CS2R R36, SRZ ;  /* 0x0000000000247805 */ /* 0x000fe2000001ff00 */
[----:B0-----:R-:W-:Y:S01]  /*1550*/  ULEA UR10, UR13, UR12, 0x18 ;  /* 0x0000000c0d0a7291 */ /* 0x001fe2000f8ec03f */
[----:B------:R-:W-:Y:S01]  /*1560*/  CS2R R38, SRZ ;  /* 0x0000000000267805 */ /* 0x000fe2000001ff00 */
[----:B------:R-:W-:Y:S01]  /*1570*/  UIADD3 UR11, UR8, -UR11, URZ ;  /* 0x8000000b080b7290 */ /* 0x000fe2000fffe03f */
[----:B------:R-:W-:Y:S02]  /*1580*/  CS2R R40, SRZ ;  /* 0x0000000000287805 */ /* 0x000fe4000001ff00 */
[----:B------:R-:W-:Y:S01]  /*1590*/  CS2R R42, SRZ ;  /* 0x00000000002a7805 */ /* 0x000fe2000001ff00 */
[----:B------:R-:W-:Y:S01]  /*15a0*/  UMOV UR8, URZ ;  /* 0x0000003f00087c82 */ /* 0x000fe20008000000 */
[----:B------:R-:W-:Y:S01]  /*15b0*/  ULEA UR11, UR11, UR10, 0xc ;  /* 0x0000000a0b0b7291 */ /* 0x000fe2000f8e603f */
[----:B------:R-:W-:-:S02]  /*15c0*/  CS2R R44, SRZ ;  /* 0x00000000002c7805 */ /* 0x000fc4000001ff00 */
[----:B------:R-:W-:Y:S02]  /*15d0*/  CS2R R46, SRZ ;  /* 0x00000000002e7805 */ /* 0x000fe4000001ff00 */
[----:B------:R-:W-:Y:S01]  /*15e0*/  CS2R R48, SRZ ;  /* 0x0000000000307805 */ /* 0x000fe2000001ff00 */
[----:B------:R-:W-:Y:S01]  /*15f0*/  UIADD3 UR11, UR11, 0x100, URZ ;  /* 0x000001000b0b7890 */ /* 0x000fe2000fffe03f */
[----:B------:R-:W-:Y:S02]  /*1600*/  CS2R R50, SRZ ;  /* 0x0000000000327805 */ /* 0x000fe4000001ff00 */
[----:B------:R-:W-:Y:S02]  /*1610*/  CS2R R52, SRZ ;  /* 0x0000000000347805 */ /* 0x000fe4000001ff00 */
[----:B------:R-:W-:Y:S01]  /*1620*/  CS2R R54, SRZ ;  /* 0x0000000000367805 */ /* 0x000fe2000001ff00 */
[----:B------:R-:W-:Y:S01]  /*1630*/  USHF.R.U32.HI UR11, URZ, 0x4, UR11 ;  /* 0x000000043f0b7899 */ /* 0x000fe2000801160b */
[----:B------:R-:W-:-:S02]  /*1640*/  CS2R R56, SRZ ;  /* 0x0000000000387805 */ /* 0x000fc4000001ff00 */
[----:B------:R-:W-:Y:S02]  /*1650*/  CS2R R58, SRZ ;  /* 0x00000000003a7805 */ /* 0x000fe4000001ff00 */
[----:B------:R-:W-:Y:S01]  /*1660*/  CS2R R60, SRZ ;  /* 0x00000000003c7805 */ /* 0x000fe2000001ff00 */
[----:B------:R-:W-:Y:S01]  /*1670*/  ULOP3.LUT UR11, UR11, 0x3fff, URZ, 0xc0, !UPT ;  /* 0x00003fff0b0b7892 */ /* 0x000fe2000f8ec03f */
        /* <DEDUP_REMOVED lines=12> */
[----:B------:R-:W-:Y:S01]  /*1740*/  CS2R R86, SRZ ;  /* 0x0000000000567805 */ /* 0x000fe2000001ff00 */
[----:B------:R-:W-:Y:S06]  /*1750*/  @!P0 BRA `(.L_x_17) ;  /* 0x0000000800308947 */ /* 0x000fec0003800000 */
[----:B------:R-:W-:-:S13]  /*1760*/  ISETP.NE.AND P1, PT, R142, 0x3, PT ;  /* 0x000000038e00780c */ /* 0x000fda0003f25270 */
[----:B------:R-:W-:Y:S05]  /*1770*/  @!P1 BRA `(.L_x_18) ;  /* 0x0000000000049947 */ /* 0x000fea0003800000 */
[----:B------:R-:W-:Y:S01]  /*1780*/  BPT.TRAP 0x1 ;  /* 0x000000040000795c */ /* 0x000fe20000300000 */
.L_x_18:
[----:B------:R-:W-:Y:S01]  /*1790*/  ULEA UR6, UR5, UR10, 0x3 ;  /* 0x0000000a05067291 */ /* 0x000fe2000f8e183f */
[----:B------:R-:W-:-:S05]  /*17a0*/  IMAD.U32 R12, RZ, RZ, UR4 ;  /* 0x00000004ff0c7e24 */ /* 0x000fca000f8e00ff */
[----:B------:R-:W-:-:S04]  /*17b0*/  SHF.L.U32 R12, R12, 0x1f, RZ ;  /* 0x0000001f0c0c7819 */ /* 0x000fc800000006ff */
[----:B------:R0:W1:Y:S01]  /*17c0*/  SYNCS.PHASECHK.TRANS64.TRYWAIT P0, [UR6], R12 ;  /* 0x0000000cff0075a7 */ /* 0x0000620008000146 */
[----:B------:R-:W-:Y:S05]  /*17d0*/  @!P1 BRA `(.L_x_19) ;  /* 0x0000000000049947 */ /* 0x000fea0003800000 */
[----:B------:R-:W-:Y:S01]  /*17e0*/  BPT.TRAP 0x1 ;  /* 0x000000040000795c */ /* 0x000fe20000300000 */
.L_x_19:
[----:B-1----:R-:W-:Y:S05]  /*17f0*/  @P0 BRA `(.L_x_20) ;  /* 0x0000000000080947 */ /* 0x002fea0003800000 */
[----:B------:R-:W1:Y:S02]  /*1800*/  SYNCS.PHASECHK.TRANS64.TRYWAIT P0, [UR6], R12 ;  /* 0x0000000cff0075a7 */ /* 0x000e640008000146 */
[----:B-1----:R-:W-:Y:S05]  /*1810*/  @!P0 BRA `(.L_x_21) ;  /* 0x0000007c004c8947 */ /* 0x002fea0003800000 */
.L_x_20:
[----:B------:R-:W-:Y:S01]  /*1820*/  UIADD3 UR6, UR10, 0xa100, URZ ;  /* 0x0000a1000a067890 */ /* 0x000fe2000fffe03f */
[----:B------:R-:W-:Y:S01]  /*1830*/  WARPGROUP.ARRIVE ;  /* 0x00000000000079c5 */ /* 0x000fe20000000000 */
[----:B------:R-:W-:Y:S01]  /*1840*/  ULOP3.LUT UR12, UR11, 0x10000, URZ, 0xfc, !UPT ;  /* 0x000100000b0c7892 */ /* 0x000fe2000f8efc3f */
[----:B------:R-:W-:Y:S01]  /*1850*/  CS2R R16, SRZ ;  /* 0x0000000000107805 */ /* 0x000fe2000001ff00 */
[----:B------:R-:W-:Y:S01]  /*1860*/  USHF.R.U32.HI UR6, URZ, 0x4, UR6 ;  /* 0x000000043f067899 */ /* 0x000fe20008011606 */
[----:B------:R-:W-:Y:S01]  /*1870*/  CS2R R14, SRZ ;  /* 0x00000000000e7805 */ /* 0x000fe2000001ff00 */
[----:B------:R-:W-:Y:S01]  /*1880*/  ULEA UR12, UR5, UR12, 0x9 ;  /* 0x0000000c050c7291 */ /* 0x000fe2000f8e483f */
[----:B------:R-:W-:Y:S01]  /*1890*/  CS2R R18, SRZ ;  /* 0x0000000000127805 */ /* 0x000fe2000001ff00 */
[----:B------:R-:W-:Y:S01]  /*18a0*/  ULOP3.LUT UR6, UR6, 0x3fff, URZ, 0xc0, !UPT ;  /* 0x00003fff06067892 */ /* 0x000fe2000f8ec03f */
[----:B------:R-:W-:Y:S01]  /*18b0*/  CS2R R20, SRZ ;  /* 0x0000000000147805 */ /* 0x000fe2000001ff00 */
[----:B------:R-:W-:Y:S01]  /*18c0*/  UMOV UR13, 0x80000020 ;  /* 0x80000020000d7882 */ /* 0x000fe20000000000 */
[----:B------:R-:W-:Y:S01]  /*18d0*/  UMOV UR15, 0x80000020 ;  /* 0x80000020000f7882 */ /* 0x000fe20000000000 */
[----:B------:R-:W-:Y:S01]  /*18e0*/  ULOP3.LUT UR6, UR6, 0x10000, URZ, 0xfc, !UPT ;  /* 0x0001000006067892 */ /* 0x000fe2000f8efc3f */
[----:B------:R-:W-:Y:S01]  /*18f0*/  CS2R R22, SRZ ;  /* 0x0000000000167805 */ /* 0x000fe2000001ff00 */
[----:B------:R-:W-:Y:S01]  /*1900*/  ULDC UR7, c[0x0][0x50c] ;  /* 0x0001430000077ab9 */ /* 0x000fe20000000800 */
[----:B------:R-:W-:Y:S01]  /*1910*/  CS2R R88, SRZ ;  /* 0x0000000000587805 */ /* 0x000fe2000001ff00 */
[----:B------:R-:W-:Y:S01]  /*1920*/  ULEA UR14, UR5, UR6, 0x9 ;  /* 0x00000006050e7291 */ /* 0x000fe2000f8e483f */
[----:B------:R-:W-:Y:S01]  /*1930*/  CS2R R90, SRZ ;  /* 0x00000000005a7805 */ /* 0x000fe2000001ff00 */
[----:B------:R-:W-:Y:S01]  /*1940*/  UISETP.NE.AND UP0, UPT, UR7, 0x2, UPT ;  /* 0x000000020700788c */ /* 0x000fe2000bf05270 */
[----:B------:R-:W-:Y:S01]  /*1950*/  CS2R R94, SRZ ;  /* 0x00000000005e7805 */ /* 0x000fe2000001ff00 */
[----:B------:R-:W-:Y:S01]  /*1960*/  UMOV UR6, 0x2 ;  /* 0x0000000200067882 */ /* 0x000fe20000000000 */
[----:B------:R-:W-:Y:S01]  /*1970*/  CS2R R92, SRZ ;  /* 0x00000000005c7805 */ /* 0x000fe2000001ff00 */
[----:B------:R-:W-:Y:S01]  /*1980*/  USEL UR7, URZ, 0x1, UP0 ;  /* 0x000000013f077887 */ /* 0x000fe20008000000 */
[----:B------:R-:W-:-:S02]  /*1990*/  CS2R R96, SRZ ;  /* 0x0000000000607805 */ /* 0x000fc4000001ff00 */
[----:B------:R-:W-:Y:S01]  /*19a0*/  CS2R R98, SRZ ;  /* 0x0000000000627805 */ /* 0x000fe2000001ff00 */
[----:B------:R-:W-:Y:S01]  /*19b0*/  QGMMA.64x128x32.F32.E4M3.E4M3 R24, gdesc[UR12], RZ, !UPT ;  /* 0x01e000000c1879f3 */ /* 0x000fe2000c7008ff */
[----:B------:R-:W-:Y:S01]  /*19c0*/  UIADD3 UR12, UR12, 0x2, URZ ;  /* 0x000000020c0c7890 */ /* 0x000fe2000fffe03f */
[----:B------:R-:W-:Y:S02]  /*19d0*/  CS2R R100, SRZ ;  /* 0x0000000000647805 */ /* 0x000fe4000001ff00 */
[----:B------:R-:W-:Y:S01]  /*19e0*/  ISETP.NE.AND P0, PT, RZ, UR7, PT ;  /* 0x00000007ff007c0c */ /* 0x000fe2000bf05270 */
[----:B------:R-:W-:Y:S01]  /*19f0*/  UIADD3 UR14, UR14, 0x2, URZ ;  /* 0x000000020e0e7890 */ /* 0x000fe2000fffe03f */
[----:B------:R-:W-:Y:S01]  /*1a00*/  CS2R R102, SRZ ;  /* 0x0000000000667805 */ /* 0x000fe2000001ff00 */
[----:B------:R-:W-:Y:S01]  /*1a10*/  UMOV UR13, 0x80000020 ;  /* 0x80000020000d7882 */ /* 0x000fe20000000000 */
[----:B------:R-:W-:Y:S01]  /*1a20*/  UMOV UR15, 0x80000020 ;  /* 0x80000020000f7882 */ /* 0x000fe20000000000 */
        /* <DEDUP_REMOVED lines=17> */
[----:B------:R-:W-:Y:S01]  /*1b40*/  CS2R R138, SRZ ;  /* 0x00000000008a7805 */ /* 0x000fe2000001ff00 */
[----:B------:R-:W-:Y:S02]  /*1b50*/  IMAD.MOV.U32 R141, RZ, RZ, RZ ;  /* 0x000000ffff8d7224 */ /* 0x000fe400078e00ff */
[----:B------:R-:W-:Y:S01]  /*1b60*/  IMAD.MOV.U32 R143, RZ, RZ, RZ ;  /* 0x000000ffff8f7224 */ /* 0x000fe200078e00ff */
[----:B------:R-:W-:Y:S01]  /*1b70*/  QGMMA.64x128x32.F32.E4M3.E4M3 R24, gdesc[UR12], R24, gsb0 ;  /* 0x01e000000c1879f3 */ /* 0x000fe20008000818 */
[----:B------:R-:W-:Y:S05]  /*1b80*/  @!P0 BRA `(.L_x_22) ;  /* 0x0000000400088947 */ /* 0x000fea0003800000 */
[----:B------:R-:W-:Y:S02]  /*1b90*/  WARPGROUP.DEPBAR.LE gsb0, 0x0 ;  /* 0x00008000000079c5 */ /* 0x000fe40000010000 */
[----:B------:R-:W-:-:S01]  /*1ba0*/  FADD R143, RZ, R24 ;  /* 0x00000018ff8f7221 */ /* 0x000fc20000000000 */
[----:B------:R-:W-:Y:S01]  /*1bb0*/  FADD R138, RZ, R25 ;  /* 0x00000019ff8a7221 */ /* 0x000fe20000000000 */
        /* <DEDUP_REMOVED lines=62> */
[----:B------:R-:W-:-:S06]  /*1fa0*/  UMOV UR6, URZ ;  /* 0x0000003f00067c82 */ /* 0x000fcc0008000000 */
.L_x_22:
[----:B------:R-:W-:-:S04]  /*1fb0*/  UIADD3 UR18, UR5, 0x1, URZ ;  /* 0x0000000105127890 */ /* 0x000fc8000fffe03f */
[----:B------:R-:W-:-:S04]  /*1fc0*/  UISETP.NE.AND UP0, UPT, UR18, 0x5, UPT ;  /* 0x000000051200788c */ /* 0x000fc8000bf05270 */
[----:B------:R-:W-:Y:S02]  /*1fd0*/  USEL UR8, URZ, 0x1, UP0 ;  /* 0x000000013f087887 */ /* 0x000fe40008000000 */
[----:B------:R-:W-:Y:S02]  /*1fe0*/  USEL UR18, UR18, URZ, UP0 ;  /* 0x0000003f12127287 */ /* 0x000fe40008000000 */
[----:B------:R-:W-:-:S06]  /*1ff0*/  ULOP3.LUT UR8, UR4, UR8, URZ, 0x3c, !UPT ;  /* 0x0000000804087292 */ /* 0x000fcc000f8e3c3f */
[----:B------:R-:W-:Y:S01]  /*2000*/  IMAD.U32 R144, RZ, RZ, UR8 ;  /* 0x00000008ff907e24 */ /* 0x000fe2000f8e00ff */
[----:B------:R-:W-:-:S06]  /*2010*/  UMOV UR8, 0x1 ;  /* 0x0000000100087882 */ /* 0x000fcc0000000000 */
.L_x_17:
[----:B------:R-:W-:-:S04]  /*2020*/  UISETP.LT.AND UP0, UPT, UR9, 0x1, UPT ;  /* 0x000000010900788c */ /* 0x000fc8000bf01270 */
[----:B------:R-:W-:-:S04]  /*2030*/  USEL UR12, UR9, 0x1, UP0 ;  /* 0x00000001090c7887 */ /* 0x000fc80008000000 */
[----:B------:R-:W-:-:S04]  /*2040*/  UIADD3 UR12, UR9, -UR12, URZ ;  /* 0x8000000c090c7290 */ /* 0x000fc8000fffe03f */
[----:B------:R-:W-:-:S06]  /*2050*/  UISETP.GE.AND UP0, UPT, UR12, 0x1, UPT ;  /* 0x000000010c00788c */ /* 0x000fcc000bf06270 */
[----:B------:R-:W-:-:S13]  /*2060*/  PLOP3.LUT P0, PT, PT, PT, UP0, 0x80, 0x0 ;  /* 0x000000000000781c */ /* 0x000fda0003f0f008 */
[----:B------:R-:W-:Y:S05]  /*2070*/  @!P0 BRA `(.L_x_23) ;  /* 0x0000000800088947 */ /* 0x000fea0003800000 */
[----:B01----:R-:W-:Y:S01]  /*2080*/  IMAD.U32 R12, RZ, RZ, UR12 ;  /* 0x0000000cff0c7e24 */ /* 0x003fe2000f8e00ff */
[----:B------:R-:W-:Y:S01]  /*2090*/  ULDC UR19, c[0x0][0x50c] ;  /* 0x0001430000137ab9 */ /* 0x000fe20000000800 */
[----:B------:R-:W-:-:S07]  /*20a0*/  IMAD.U32 R13, RZ, RZ, UR5 ;  /* 0x00000005ff0d7e24 */ /* 0x000fce000f8e00ff */
.L_x_31:
[----:B------:R-:W-:-:S13]  /*20b0*/  ISETP.NE.AND P1, PT, R142, 0x3, PT ;  /* 0x000000038e00780c */ /* 0x000fda0003f25270 */
[----:B------:R-:W-:Y:S05]  /*20c0*/  @!P1 BRA `(.L_x_24) ;  /* 0x0000000000049947 */ /* 0x000fea0003800000 */
[----:B------:R-:W-:Y:S01]  /*20d0*/  BPT.TRAP 0x1 ;  /* 0x000000040000795c */ /* 0x000fe20000300000 */
.L_x_24:
[----:B------:R-:W0:Y:S01]  /*20e0*/  S2UR UR12, SR_CgaCtaId ;  /* 0x00000000000c79c3 */ /* 0x000e220000008800 */
[----:B------:R-:W-:Y:S01]  /*20f0*/  UMOV UR10, 0x400 ;  /* 0x00000400000a7882 */ /* 0x000fe20000000000 */
[----:B------:R-:W-:Y:S01]  /*2100*/  SHF.L.U32 R140, R144, 0x1f, RZ ;  /* 0x0000001f908c7819 */ /* 0x000fe200000006ff */
[----:B0-----:R-:W-:-:S04]  /*2110*/  ULEA UR10, UR12, UR10, 0x18 ;  /* 0x0000000a0c0a7291 */ /* 0x001fc8000f8ec03f */
[----:B------:R-:W-:-:S09]  /*2120*/  ULEA UR12, UR18, UR10, 0x3 ;  /* 0x0000000a120c7291 */ /* 0x000fd2000f8e183f */
[----:B------:R0:W1:Y:S01]  /*2130*/  SYNCS.PHASECHK.TRANS64.TRYWAIT P0, [UR12], R140 ;  /* 0x0000008cff0075a7 */ /* 0x000062000800014c */
[----:B------:R-:W-:Y:S05]  /*2140*/  @!P1 BRA `(.L_x_25) ;  /* 0x0000000000049947 */ /* 0x000fea0003800000 */
[----:B------:R-:W-:Y:S01]  /*2150*/  BPT.TRAP 0x1 ;  /* 0x000000040000795c */ /* 0x000fe20000300000 */
.L_x_25:
[----:B-1----:R-:W-:Y:S05]  /*2160*/  @P0 BRA `(.L_x_26) ;  /* 0x0000000000080947 */ /* 0x002fea0003800000 */
[----:B------:R-:W1:Y:S02]  /*2170*/  SYNCS.PHASECHK.TRANS64.TRYWAIT P0, [UR12], R140 ;  /* 0x0000008cff0075a7 */ /* 0x000e64000800014c */
[----:B-1----:R-:W-:Y:S05]  /*2180*/  @!P0 BRA `(.L_x_27) ;  /* 0x0000007400088947 */ /* 0x002fea0003800000 */
.L_x_26:
[----:B------:R-:W-:Y:S01]  /*2190*/  UIADD3 UR12, UR10, 0xa100, URZ ;  /* 0x0000a1000a0c7890 */ /* 0x000fe2000fffe03f */
[----:B------:R-:W-:Y:S01]  /*21a0*/  WARPGROUP.ARRIVE ;  /* 0x00000000000079c5 */ /* 0x000fe20000000000 */
[----:B------:R-:W-:Y:S02]  /*21b0*/  UISETP.NE.AND UP0, UPT, UR7, URZ, UPT ;  /* 0x0000003f0700728c */ /* 0x000fe4000bf05270 */
[----:B------:R-:W-:Y:S02]  /*21c0*/  USHF.R.U32.HI UR12, URZ, 0x4, UR12 ;  /* 0x000000043f0c7899 */ /* 0x000fe4000801160c */
[----:B------:R-:W-:Y:S02]  /*21d0*/  USEL UR8, UR8, URZ, !UP0 ;  /* 0x0000003f08087287 */ /* 0x000fe4000c000000 */
[----:B------:R-:W-:Y:S02]  /*21e0*/  ULOP3.LUT UR7, UR12, 0x3fff, URZ, 0xc0, !UPT ;  /* 0x00003fff0c077892 */ /* 0x000fe4000f8ec03f */
[----:B------:R-:W-:-:S02]  /*21f0*/  ULOP3.LUT UR12, UR11, 0x10000, URZ, 0xfc, !UPT ;  /* 0x000100000b0c7892 */ /* 0x000fc4000f8efc3f */
[----:B------:R-:W-:Y:S02]  /*2200*/  ULOP3.LUT UR7, UR7, 0x10000, URZ, 0xfc, !UPT ;  /* 0x0001000007077892 */ /* 0x000fe4000f8efc3f */
[----:B------:R-:W-:Y:S02]  /*2210*/  UISETP.NE.U32.AND UP0, UPT, UR8, URZ, UPT ;  /* 0x0000003f0800728c */ /* 0x000fe4000bf05070 */
[----:B------:R-:W-:Y:S02]  /*2220*/  ULEA UR12, UR18, UR12, 0x9 ;  /* 0x0000000c120c7291 */ /* 0x000fe4000f8e483f */
[----:B------:R-:W-:Y:S01]  /*2230*/  ULEA UR14, UR18, UR7, 0x9 ;  /* 0x00000007120e7291 */ /* 0x000fe2000f8e483f */
[----:B------:R-:W-:Y:S01]  /*2240*/  UMOV UR13, 0x80000020 ;  /* 0x80000020000d7882 */ /* 0x000fe20000000000 */
[----:B------:R-:W-:Y:S01]  /*2250*/  UMOV UR15, 0x80000020 ;  /* 0x80000020000f7882 */ /* 0x000fe20000000000 */
[----:B------:R-:W-:-:S06]  /*2260*/  UIADD3 UR6, UR6, 0x2, URZ ;  /* 0x0000000206067890 */ /* 0x000fcc000fffe03f */
[----:B------:R-:W-:Y:S01]  /*2270*/  QGMMA.64x128x32.F32.E4M3.E4M3 R24, gdesc[UR12], R24, UP0 ;  /* 0x01e000000c1879f3 */ /* 0x000fe2000bf00818 */
[----:B------:R-:W-:Y:S02]  /*2280*/  UIADD3 UR12, UR12, 0x2, URZ ;  /* 0x000000020c0c7890 */ /* 0x000fe4000fffe03f */
[----:B------:R-:W-:Y:S01]  /*2290*/  UIADD3 UR14, UR14, 0x2, URZ ;  /* 0x000000020e0e7890 */ /* 0x000fe2000fffe03f */
[----:B------:R-:W-:Y:S01]  /*22a0*/  UMOV UR13, 0x80000020 ;  /* 0x80000020000d7882 */ /* 0x000fe20000000000 */
[----:B------:R-:W-:Y:S01]  /*22b0*/  UMOV UR15, 0x80000020 ;  /* 0x80000020000f7882 */ /* 0x000fe20000000000 */
[----:B------:R-:W-:-:S04]  /*22c0*/  UISETP.NE.AND UP0, UPT, UR6, UR19, UPT ;  /* 0x000000130600728c */ /* 0x000fc8000bf05270 */
[----:B------:R-:W-:-:S06]  /*22d0*/  USEL UR7, URZ, 0x1, UP0 ;  /* 0x000000013f077887 */ /* 0x000fcc0008000000 */
[----:B------:R-:W-:Y:S01]  /*22e0*/  ISETP.NE.AND P0, PT, RZ, UR7, PT ;  /* 0x00000007ff007c0c */ /* 0x000fe2000bf05270 */
[----:B------:R-:W-:Y:S03]  /*22f0*/  QGMMA.64x128x32.F32.E4M3.E4M3 R24, gdesc[UR12], R24, gsb0 ;  /* 0x01e000000c1879f3 */ /* 0x000fe60008000818 */
[----:B------:R-:W-:-:S09]  /*2300*/  WARPGROUP.DEPBAR.LE gsb0, 0x1 ;  /* 0x00008000000079c5 */ /* 0x000fd20000010100 */
[----:B------:R-:W-:Y:S05]  /*2310*/  @!P0 BRA `(.L_x_28) ;  /* 0x0000000400088947 */ /* 0x000fea0003800000 */
[----:B------:R-:W-:Y:S02]  /*2320*/  WARPGROUP.DEPBAR.LE gsb0, 0x0 ;  /* 0x00008000000079c5 */ /* 0x000fe40000010000 */
[----:B------:R-:W-:-:S01]  /*2330*/  FADD R143, R24, R143 ;  /* 0x0000008f188f7221 */ /* 0x000fc20000000000 */
[----:B------:R-:W-:Y:S01]  /*2340*/  FADD R138, R25, R138 ;  /* 0x0000008a198a7221 */ /* 0x000fe20000000000 */
        /* <DEDUP_REMOVED lines=62> */
[----:B------:R-:W-:-:S06]  /*2730*/  UMOV UR6, URZ ;  /* 0x0000003f00067c82 */ /* 0x000fcc0008000000 */
.L_x_28:
[----:B------:R-:W-:Y:S05]  /*2740*/  @!P1 BRA `(.L_x_29) ;  /* 0x0000000000049947 */ /* 0x000fea0003800000 */
[----:B------:R-:W-:Y:S01]  /*2750*/  BPT.TRAP 0x1 ;  /* 0x000000040000795c */ /* 0x000fe20000300000 */
.L_x_29:
[----:B------:R-:W-:-:S13]  /*2760*/  ISETP.NE.AND P0, PT, R6, RZ, PT ;  /* 0x000000ff0600720c */ /* 0x000fda0003f05270 */
[----:B01----:R-:W-:-:S05]  /*2770*/  @P0 LEA R140, R13, UR10, 0x3 ;  /* 0x0000000a0d8c0c11 */ /* 0x003fca000f8e18ff */
[----:B------:R-:W-:-:S05]  /*2780*/  @P0 VIADD R140, R140, 0x28 ;  /* 0x000000288c8c0836 */ /* 0x000fca0000000000 */
[----:B------:R-:W-:-:S04]  /*2790*/  @P0 PRMT R140, R5, 0x654, R140 ;  /* 0x00000654058c0816 */ /* 0x000fc8000000008c */
[----:B------:R0:W-:Y:S01]  /*27a0*/  @P0 SYNCS.ARRIVE.TRANS64.RED.A1T0 RZ, [R140+URZ], RZ ;  /* 0x000000ff8cff09a7 */ /* 0x0001e2000810043f */
[----:B------:R-:W-:-:S13]  /*27b0*/  ISETP.GT.U32.AND P0, PT, R4, 0x1, PT ;  /* 0x000000010400780c */ /* 0x000fda0003f04070 */
[----:B0-----:R-:W-:Y:S05]  /*27c0*/  @P0 BRA `(.L_x_30) ;  /* 0x0000000000040947 */ /* 0x001fea0003800000 */
[----:B------:R-:W-:Y:S01]  /*27d0*/  BPT.TRAP 0x1 ;  /* 0x000000040000795c */ /* 0x000fe20000300000 */
.L_x_30:
[----:B------:R-:W-:Y:S01]  /*27e0*/  UIADD3 UR18, UR18, 0x1, URZ ;  /* 0x0000000112127890 */ /* 0x000fe2000fffe03f */
[C---:B------:R-:W-:Y:S01]  /*27f0*/  ISETP.GT.AND P1, PT, R12.reuse, 0x1, PT ;  /* 0x000000010c00780c */ /* 0x040fe20003f24270 */
[----:B------:R-:W-:Y:S02]  /*2800*/  VIADD R13, R13, 0x1 ;  /* 0x000000010d0d7836 */ /* 0x000fe40000000000 */
[----:B------:R-:W-:Y:S01]  /*2810*/  UISETP.NE.AND UP0, UPT, UR18, 0x5, UPT ;  /* 0x000000051200788c */ /* 0x000fe2000bf05270 */
[----:B------:R-:W-:Y:S02]  /*2820*/  VIADD R12, R12, 0xffffffff ;  /* 0xffffffff0c0c7836 */ /* 0x000fe40000000000 */
[C---:B------:R-:W-:Y:S01]  /*2830*/  ISETP.NE.AND P0, PT, R13.reuse, 0x5, PT ;  /* 0x000000050d00780c */ /* 0x040fe20003f05270 */
[----:B------:R-:W-:Y:S02]  /*2840*/  USEL UR8, URZ, 0x1, UP0 ;  /* 0x000000013f087887 */ /* 0x000fe40008000000 */
[----:B------:R-:W-:Y:S01]  /*2850*/  USEL UR18, UR18, URZ, UP0 ;  /* 0x0000003f12127287 */ /* 0x000fe20008000000 */
[----:B------:R-:W-:-:S03]  /*2860*/  SEL R13, R13, RZ, P0 ;  /* 0x000000ff0d0d7207 */ /* 0x000fc60000000000 */
[----:B------:R-:W-:Y:S01]  /*2870*/  LOP3.LUT R144, R144, UR8, RZ, 0x3c, !PT ;  /* 0x0000000890907c12 */ /* 0x000fe2000f8e3cff */
[----:B------:R-:W-:Y:S01]  /*2880*/  UMOV UR8, 0x1 ;  /* 0x0000000100087882 */ /* 0x000fe20000000000 */
[----:B------:R-:W-:Y:S06]  /*2890*/  @P1 BRA `(.L_x_31) ;  /* 0xfffffff800041947 */ /* 0x000fec000383ffff */
.L_x_23:
[----:B------:R-:W-:Y:S01]  /*28a0*/  UISETP.NE.AND UP0, UPT, UR6, URZ, UPT ;  /* 0x0000003f0600728c */ /* 0x000fe2000bf05270 */
[----:B01----:R-:W0:Y:S03]  /*28b0*/  LDC R12, c[0x0][0x28c] ;  /* 0x0000a300ff0c7b82 */ /* 0x003e260000000800 */
[----:B------:R-:W-:-:S06]  /*28c0*/  USEL UR6, URZ, 0x1, !UP0 ;  /* 0x000000013f067887 */ /* 0x000fcc000c000000 */
[----:B------:R-:W-:Y:S02]  /*28d0*/  ISETP.NE.AND P0, PT, RZ, UR6, PT ;  /* 0x00000006ff007c0c */ /* 0x000fe4000bf05270 */
[----:B0-----:R-:W-:-:S11]  /*28e0*/  ISETP.GE.AND P1, PT, R12, 0x1, PT ;  /* 0x000000010c00780c */ /* 0x001fd60003f26270 */
[----:B------:R-:W-:Y:S05]  /*28f0*/  @!P0 BRA `(.L_x_32) ;  /* 0x0000000400048947 */ /* 0x000fea0003800000 */
[----:B------:R-:W-:Y:S02]  /*2900*/  WARPGROUP.DEPBAR.LE gsb0, 0x0 ;  /* 0x00008000000079c5 */ /* 0x000fe40000010000 */
[----:B------:R-:W-:Y:S01]  /*2910*/  FADD R143, R24, R143 ;  /* 0x0000008f188f7221 */ /* 0x000fe20000000000 */
        /* <DEDUP_REMOVED lines=62> */
[----:B------:R-:W-:-:S07]  /*2d00*/  FADD R16, R16, R87 ;  /* 0x0000005710107221 */ /* 0x000fce0000000000 */
.L_x_32:
[----:B------:R-:W-:Y:S02]  /*2d10*/  WARPGROUP.DEPBAR.LE gsb0, 0x0 ;  /* 0x00008000000079c5 */ /* 0x000fe40000010000 */
[----:B------:R-:W-:Y:S05]  /*2d20*/  @!P1 BRA `(.L_x_33) ;  /* 0x0000000000549947 */ /* 0x000fea0003800000 */
[----:B------:R-:W-:-:S13]  /*2d30*/  ISETP.NE.AND P0, PT, R142, 0x3, PT ;  /* 0x000000038e00780c */ /* 0x000fda0003f05270 */
[----:B------:R-:W-:Y:S05]  /*2d40*/  @!P0 BRA `(.L_x_34) ;  /* 0x0000000000048947 */ /* 0x000fea0003800000 */
[----:B------:R-:W-:Y:S01]  /*2d50*/  BPT.TRAP 0x1 ;  /* 0x000000040000795c */ /* 0x000fe20000300000 */
.L_x_34:
[----:B------:R-:W-:Y:S01]  /*2d60*/  ISETP.NE.AND P0, PT, R6, RZ, PT ;  /* 0x000000ff0600720c */ /* 0x000fe20003f05270 */
[----:B------:R-:W-:Y:S01]  /*2d70*/  BSSY B0, `(.L_x_35) ;  /* 0x000000e000007945 */ /* 0x000fe20003800000 */
[----:B------:R-:W-:-:S11]  /*2d80*/  ISETP.GT.U32.AND P1, PT, R4, 0x1, PT ;  /* 0x000000010400780c */ /* 0x000fd60003f24070 */
[----:B------:R-:W-:Y:S05]  /*2d90*/  @!P0 BRA `(.L_x_36) ;  /* 0x00000000002c8947 */ /* 0x000fea0003800000 */
[----:B------:R-:W-:-:S04]  /*2da0*/  UISETP.LT.AND UP0, UPT, UR9, 0x1, UPT ;  /* 0x000000010900788c */ /* 0x000fc8000bf01270 */
[----:B------:R-:W-:-:S04]  /*2db0*/  USEL UR8, UR9, 0x1, UP0 ;  /* 0x0000000109087887 */ /* 0x000fc80008000000 */
[----:B------:R-:W-:-:S04]  /*2dc0*/  UIADD3 UR8, UR5, UR9, -UR8 ;  /* 0x0000000905087290 */ /* 0x000fc8000fffe808 */
[----:B------:R-:W-:-:S04]  /*2dd0*/  UIMAD.WIDE.U32 UR6, UR8, -0x33333333, URZ ;  /* 0xcccccccd080678a5 */ /* 0x000fc8000f8e003f */
[----:B------:R-:W-:-:S04]  /*2de0*/  USHF.R.U32.HI UR6, URZ, 0x2, UR7 ;  /* 0x000000023f067899 */ /* 0x000fc80008011607 */
[----:B------:R-:W-:-:S04]  /*2df0*/  UIMAD UR8, UR6, -0x5, UR8 ;  /* 0xfffffffb060878a4 */ /* 0x000fc8000f8e0208 */
[----:B------:R-:W-:-:S04]  /*2e00*/  ULEA UR8, UR8, UR10, 0x3 ;  /* 0x0000000a08087291 */ /* 0x000fc8000f8e183f */
[----:B------:R-:W-:-:S06]  /*2e10*/  UIADD3 UR8, UR8, 0x28, URZ ;  /* 0x0000002808087890 */ /* 0x000fcc000fffe03f */
[----:B------:R-:W-:-:S05]  /*2e20*/  IMAD.U32 R12, RZ, RZ, UR8 ;  /* 0x00000008ff0c7e24 */ /* 0x000fca000f8e00ff */
[----:B------:R-:W-:-:S04]  /*2e30*/  PRMT R12, R5, 0x654, R12 ;  /* 0x00000654050c7816 */ /* 0x000fc8000000000c */
[----:B------:R0:W-:Y:S03]  /*2e40*/  SYNCS.ARRIVE.TRANS64.RED.A1T0 RZ, [R12+URZ], RZ ;  /* 0x000000ff0cff79a7 */ /* 0x0001e6000810043f */
.L_x_36:
[----:B------:R-:W-:Y:S05]  /*2e50*/  BSYNC B0 ;  /* 0x0000000000007941 */ /* 0x000fea0003800000 */
.L_x_35:
[----:B------:R-:W-:Y:S05]  /*2e60*/  @P1 BRA `(.L_x_33) ;  /* 0x0000000000041947 */ /* 0x000fea0003800000 */
[----:B------:R-:W-:Y:S01]  /*2e70*/  BPT.TRAP 0x1 ;  /* 0x000000040000795c */ /* 0x000fe20000300000 */
.L_x_33:
[----:B------:R-:W1:Y:S01]  /*2e80*/  LDC R26, c[0x0][0x288] ;  /* 0x0000a200ff1a7b82 */ /* 0x000e620000000800 */
[--C-:B0-----:R-:W-:Y:S01]  /*2e90*/  SHF.R.U32.HI R12, RZ, 0x2, R0.reuse ;  /* 0x00000002ff0c7819 */ /* 0x101fe20000011600 */
[----:B------:R-:W-:Y:S01]  /*2ea0*/  IMAD.SHL.U32 R29, R11, 0x80, RZ ;  /* 0x000000800b1d7824 */ /* 0x000fe200078e00ff */
[----:B------:R-:W-:Y:S01]  /*2eb0*/  SHF.R.U32.HI R25, RZ, 0x7, R0 ;  /* 0x00000007ff197819 */ /* 0x000fe20000011600 */
[----:B------:R-:W-:Y:S01]  /*2ec0*/  UIADD3 UR5, UR9, UR5, URZ ;  /* 0x0000000509057290 */ /* 0x000fe2000fffe03f */
[----:B------:R-:W-:Y:S01]  /*2ed0*/  LOP3.LUT R13, R12, 0x7, RZ, 0xc0, !PT ;  /* 0x000000070c0d7812 */ /* 0x000fe200078ec0ff */
[----:B------:R-:W-:Y:S01]  /*2ee0*/  IMAD.SHL.U32 R31, R10, 0x80, RZ ;  /* 0x000000800a1f7824 */ /* 0x000fe200078e00ff */
[----:B------:R-:W-:Y:S01]  /*2ef0*/  LOP3.LUT R12, R25, 0x1, RZ, 0xc0, !PT ;  /* 0x00000001190c7812 */ /* 0x000fe200078ec0ff */
[----:B------:R-:W-:Y:S01]  /*2f00*/  UISETP.GT.U32.AND UP0, UPT, UR5, 0x4, UPT ;  /* 0x000000040500788c */ /* 0x000fe2000bf04070 */
[----:B------:R-:W-:Y:S01]  /*2f10*/  LOP3.LUT R24, R0, 0x60, RZ, 0xc0, !PT ;  /* 0x0000006000187812 */ /* 0x000fe200078ec0ff */
[----:B------:R-:W-:Y:S01]  /*2f20*/  ULDC UR12, c[0x0][0x284] ;  /* 0x0000a100000c7ab9 */ /* 0x000fe20000000800 */
[----:B------:R-:W-:Y:S01]  /*2f30*/  UISETP.GE.U32.AND UP1, UPT, UR9, 0x5, UPT ;  /* 0x000000050900788c */ /* 0x000fe2000bf26070 */
[----:B------:R-:W-:Y:S01]  /*2f40*/  IMAD.SHL.U32 R30, R12, 0x40, RZ ;  /* 0x000000400c1e7824 */ /* 0x000fe200078e00ff */
[----:B------:R-:W-:Y:S01]  /*2f50*/  SHF.R.U32.HI R28, RZ, 0x1, R24 ;  /* 0x00000001ff1c7819 */ /* 0x000fe20000011618 */
[----:B------:R-:W-:Y:S01]  /*2f60*/  UISETP.LT.U32.AND UP0, UPT, UR9, 0x5, UP0 ;  /* 0x000000050900788c */ /* 0x000fe20008701070 */
[----:B------:R-:W-:Y:S01]  /*2f70*/  LOP3.LUT R24, R0, 0x3, RZ, 0xc0, !PT ;  /* 0x0000000300187812 */ /* 0x000fe200078ec0ff */
[----:B------:R-:W-:Y:S01]  /*2f80*/  UIMAD.WIDE.U32 UR6, UR5, -0x33333333, URZ ;  /* 0xcccccccd050678a5 */ /* 0x000fe2000f8e003f */
[--C-:B------:R-:W-:Y:S01]  /*2f90*/  IADD3 R25, RZ, -R28, -R13.reuse ;  /* 0x8000001cff197210 */ /* 0x100fe20007ffe80d */
[----:B------:R-:W-:Y:S01]  /*2fa0*/  USEL UR8, URZ, 0x1, !UP0 ;  /* 0x000000013f087887 */ /* 0x000fe2000c000000 */
[----:B------:R-:W-:Y:S01]  /*2fb0*/  LOP3.LUT R13, R30, 0x40, R13, 0xe2, !PT ;  /* 0x000000401e0d7812 */ /* 0x000fe200078ee20d */
[----:B------:R-:W-:Y:S01]  /*2fc0*/  ULDC.64 UR10, c[0x0][0x5d0] ;  /* 0x00017400000a7ab9 */ /* 0x000fe20000000a00 */
[----:B------:R-:W-:Y:S01]  /*2fd0*/  SHF.R.S32.HI R34, RZ, 0x1f, R7 ;  /* 0x0000001fff227819 */ /* 0x000fe20000011407 */
[----:B------:R-:W-:Y:S01]  /*2fe0*/  IMAD R12, R12, -0x40, R25 ;  /* 0xffffffc00c0c7824 */ /* 0x000fe200078e0219 */
[----:B------:R-:W-:Y:S01]  /*2ff0*/  USHF.R.U32.HI UR6, URZ, 0x2, UR7 ;  /* 0x000000023f067899 */ /* 0x000fe20008011607 */
[----:B-1----:R-:W-:Y:S01]  /*3000*/  IMAD R30, R24, -0x2, R26 ;  /* 0xfffffffe181e7824 */ /* 0x002fe200078e021a */
[----:B------:R-:W-:Y:S01]  /*3010*/  ISETP.GE.AND P0, PT, R29, R26, PT ;  /* 0x0000001a1d00720c */ /* 0x000fe20003f06270 */
[----:B------:R-:W-:Y:S01]  /*3020*/  IMAD.SHL.U32 R24, R0, 0x2, RZ ;  /* 0x0000000200187824 */ /* 0x000fe200078e00ff */
[----:B------:R-:W-:Y:S01]  /*3030*/  ULOP3.LUT UR4, UR4, UR8, URZ, 0x3c, !UPT ;  /* 0x0000000804047292 */ /* 0x000fe2000f8e3c3f */
[----:B------:R-:W-:Y:S01]  /*3040*/  IMAD R32, R34, UR10, RZ ;  /* 0x0000000a22207c24 */ /* 0x000fe2000f8e02ff */
[----:B------:R-:W-:Y:S01]  /*3050*/  ISETP.GE.OR P0, PT, R31, UR12, P0 ;  /* 0x0000000c1f007c0c */ /* 0x000fe20008706670 */
[----:B------:R-:W-:Y:S01]  /*3060*/  IMAD.WIDE R26, R10, 0x80, RZ ;  /* 0x000000800a1a7825 */ /* 0x000fe200078e02ff */
[----:B------:R-:W-:Y:S01]  /*3070*/  LOP3.LUT R24, R29, 0x6, R24, 0xf8, !PT ;  /* 0x000000061d187812 */ /* 0x000fe200078ef818 */
[----:B------:R-:W-:Y:S01]  /*3080*/  UIMAD UR5, UR6, -0x5, UR5 ;  /* 0xfffffffb060578a4 */ /* 0x000fe2000f8e0205 */
[----:B------:R-:W-:Y:S01]  /*3090*/  IADD3 R36, -R31, UR12, R12 ;  /* 0x0000000c1f247c10 */ /* 0x000fe2000fffe10c */
[----:B------:R-:W-:Y:S01]  /*30a0*/  IMAD R33, R7, UR11, R32 ;  /* 0x0000000b07217c24 */ /* 0x000fe2000f8e0220 */
[----:B------:R-:W-:Y:S01]  /*30b0*/  SHF.R.S32.HI R25, RZ, 0x1f, R24 ;  /* 0x0000001fff197819 */ /* 0x000fe20000011418 */
[----:B------:R-:W-:Y:S01]  /*30c0*/  @UP1 ULOP3.LUT UR4, UR4, 0x1, UR6, 0x78, !UPT ;  /* 0x0000000104041892 */ /* 0x000fe2000f8e7806 */
[----:B------:R-:W-:Y:S01]  /*30d0*/  LOP3.LUT R35, R26, R13, R28, 0xfe, !PT ;  /* 0x0000000d1a237212 */ /* 0x000fe200078efe1c */
[----:B------:R-:W-:-:S02]  /*30e0*/  IMAD.IADD R29, R30, 0x1, -R29 ;  /* 0x000000011e1d7824 */ /* 0x000fc400078e0a1d */
[----:B------:R-:W-:-:S04]  /*30f0*/  IMAD.WIDE.U32 R10, R7, UR10, R24 ;  /* 0x0000000a070a7c25 */ /* 0x000fc8000f8e0018 */
[----:B------:R-:W-:Y:S02]  /*3100*/  IMAD.IADD R11, R11, 0x1, R33 ;  /* 0x000000010b0b7824 */ /* 0x000fe400078e0221 */
[----:B------:R-:W-:Y:S01]  /*3110*/  IMAD.MOV.U32 R28, RZ, RZ, -0x1 ;  /* 0xffffffffff1c7424 */ /* 0x000fe200078e00ff */
[----:B------:R-:W-:Y:S06]  /*3120*/  @P0 BRA `(.L_x_37) ;  /* 0x0000004400a40947 */ /* 0x000fec0003800000 */
[----:B------:R-:W0:Y:S01]  /*3130*/  LDC.64 R32, c[0x0][0x5c8] ;  /* 0x00017200ff207b82 */ /* 0x000e220000000a00 */
[----:B------:R-:W-:Y:S01]  /*3140*/  ULDC.64 UR6, c[0x0][0x5c0] ;  /* 0x0001700000067ab9 */ /* 0x000fe20000000a00 */
[----:B------:R-:W-:Y:S01]  /*3150*/  BSSY B0, `(.L_x_37) ;  /* 0x0000466000007945 */ /* 0x000fe20003800000 */
[-C--:B0-----:R-:W-:Y:S02]  /*3160*/  IMAD R12, R27, R32.reuse, RZ ;  /* 0x000000201b0c7224 */ /* 0x081fe400078e02ff */
[----:B------:R-:W-:-:S04]  /*3170*/  IMAD.WIDE.U32 R10, R35, R32, R10 ;  /* 0x00000020230a7225 */ /* 0x000fc800078e000a */
[----:B------:R-:W-:Y:S01]  /*3180*/  IMAD R31, R35, R33, R12 ;  /* 0x00000021231f7224 */ /* 0x000fe200078e020c */
[----:B------:R-:W-:Y:S02]  /*3190*/  LEA R13, P0, R32, R10, 0x3 ;  /* 0x0000000a200d7211 */ /* 0x000fe400078018ff */
[----:B------:R-:W-:Y:S01]  /*31a0*/  IADD3 R12, P1, R10, UR6, RZ ;  /* 0x000000060a0c7c10 */ /* 0x000fe2000ff3e0ff */
[----:B------:R-:W-:Y:S01]  /*31b0*/  IMAD.IADD R31, R11, 0x1, R31 ;  /* 0x000000010b1f7824 */ /* 0x000fe200078e021f */
[----:B------:R-:W-:-:S04]  /*31c0*/  IADD3 R10, P3, R13, UR6, RZ ;  /* 0x000000060d0a7c10 */ /* 0x000fc8000ff7e0ff */
[----:B------:R-:W-:Y:S02]  /*31d0*/  LEA.HI.X R11, R32, R31, R33, 0x3, P0 ;  /* 0x0000001f200b7211 */ /* 0x000fe400000f1c21 */
[----:B---3-5:R-:W-:Y:S02]  /*31e0*/  FSETP.NEU.AND P0, PT, R9, RZ, PT ;  /* 0x000000ff0900720b */ /* 0x028fe40003f0d000 */
[----:B------:R-:W-:Y:S02]  /*31f0*/  IADD3.X R13, R31, UR7, RZ, P1, !PT ;  /* 0x000000071f0d7c10 */ /* 0x000fe40008ffe4ff */
[----:B------:R-:W-:-:S09]  /*3200*/  IADD3.X R11, R11, UR7, RZ, P3, !PT ;  /* 0x000000070b0b7c10 */ /* 0x000fd20009ffe4ff */
[----:B------:R-:W-:Y:S05]  /*3210*/  @!P0 BRA `(.L_x_38) ;  /* 0x00000034005c8947 */ /* 0x000fea0003800000 */
[----:B------:R-:W-:Y:S01]  /*3220*/  ULDC.64 UR6, c[0x0][0x5b8] ;  /* 0x00016e0000067ab9 */ /* 0x000fe20000000a00 */
[----:B------:R-:W-:Y:S01]  /*3230*/  ISETP.GE.AND P0, PT, R36, 0x1, PT ;  /* 0x000000012400780c */ /* 0x000fe20003f06270 */
[----:B------:R-:W-:Y:S01]  /*3240*/  IMAD R32, R34, UR6, RZ ;  /* 0x0000000622207c24 */ /* 0x000fe2000f8e02ff */
[----:B------:R-:W-:Y:S01]  /*3250*/  ULDC.64 UR10, c[0x0][0x5a8] ;  /* 0x00016a00000a7ab9 */ /* 0x000fe20000000a00 */
[----:B------:R-:W-:Y:S01]  /*3260*/  IMAD.WIDE.U32 R30, R7, UR6, R24 ;  /* 0x00000006071e7c25 */ /* 0x000fe2000f8e0018 */
[----:B------:R-:W-:Y:S01]  /*3270*/  ISETP.LT.OR P4, PT, R29, 0x1, !P0 ;  /* 0x000000011d00780c */ /* 0x000fe20004781670 */
[----:B------:R-:W-:Y:S02]  /*3280*/  BSSY B1, `(.L_x_39) ;  /* 0x000000c000017945 */ /* 0x000fe40003800000 */
[----:B------:R-:W-:Y:S01]  /*3290*/  IMAD R7, R7, UR7, R32 ;  /* 0x0000000707077c24 */ /* 0x000fe2000f8e0220 */
[----:B------:R-:W-:-:S03]  /*32a0*/  ULDC.64 UR6, c[0x0][0x5b0] ;  /* 0x00016c0000067ab9 */ /* 0x000fc60000000a00 */
[----:B------:R-:W-:Y:S02]  /*32b0*/  IMAD.IADD R31, R31, 0x1, R7 ;  /* 0x000000011f1f7824 */ /* 0x000fe400078e0207 */
[----:B------:R-:W-:Y:S02]  /*32c0*/  IMAD R7, R27, UR6, RZ ;  /* 0x000000061b077c24 */ /* 0x000fe4000f8e02ff */
[----:B------:R-:W-:-:S04]  /*32d0*/  IMAD.WIDE.U32 R24, R35, UR6, R30 ;  /* 0x0000000623187c25 */ /* 0x000fc8000f8e001e */
[----:B------:R-:W-:Y:S01]  /*32e0*/  IMAD R7, R35, UR7, R7 ;  /* 0x0000000723077c24 */ /* 0x000fe2000f8e0207 */
[----:B------:R-:W-:-:S04]  /*32f0*/  IADD3 R24, P1, R24, UR10, RZ ;  /* 0x0000000a18187c10 */ /* 0x000fc8000ff3e0ff */
[--C-:B------:R-:W-:Y:S02]  /*3300*/  IADD3.X R25, R25, UR11, R7.reuse, P1, !PT ;  /* 0x0000000b19197c10 */ /* 0x100fe40008ffe407 */
[----:B------:R-:W-:Y:S01]  /*3310*/  PRMT R7, RZ, 0x7610, R7 ;  /* 0x00007610ff077816 */ /* 0x000fe20000000007 */
[----:B------:R-:W-:Y:S06]  /*3320*/  @P4 BRA `(.L_x_40) ;  /* 0x0000000000044947 */ /* 0x000fec0003800000 */
[----:B------:R0:W5:Y:S02]  /*3330*/  LDG.E.U8 R7, desc[UR16][R24.64] ;  /* 0x0000001018077981 */ /* 0x000164000c1e1100 */
.L_x_40:
[----:B------:R-:W-:Y:S05]  /*3340*/  BSYNC B1 ;  /* 0x0000000000017941 */ /* 0x000fea0003800000 */
.L_x_39:
[----:B-----5:R-:W-:Y:S01]  /*3350*/  LOP3.LUT R7, R7, 0xff, RZ, 0xc0, !PT ;  /* 0x000000ff07077812 */ /* 0x020fe200078ec0ff */
[----:B------:R-:W-:Y:S01]  /*3360*/  BSSY B1, `(.L_x_41) ;  /* 0x000000b000017945 */ /* 0x000fe20003800000 */
[----:B------:R-:W-:Y:S02]  /*3370*/  ISETP.LT.OR P3, PT, R29, 0x2, !P0 ;  /* 0x000000021d00780c */ /* 0x000fe40004761670 */
[----:B------:R-:W-:-:S05]  /*3380*/  F2FP.F16.E4M3.UNPACK_B R7, R7 ;  /* 0x00000007ff07723e */ /* 0x000fca00020006ff */
[----:B------:R-:W-:Y:S01]  /*3390*/  HADD2.F32 R32, -RZ, R7.H0_H0 ;  /* 0x20000007ff207230 */ /* 0x000fe20000004100 */
[----:B------:R-:W-:-:S04]  /*33a0*/  PRMT R7, RZ, 0x7610, R7 ;  /* 0x00007610ff077816 */ /* 0x000fc80000000007 */
[----:B------:R-:W-:-:S04]  /*33b0*/  FMUL R32, R32, R9 ;  /* 0x0000000920207220 */ /* 0x000fc80000400000 */
[----:B--2---:R-:W-:-:S05]  /*33c0*/  FFMA R32, R143, R8, R32 ;  /* 0x000000088f207223 */ /* 0x004fca0000000020 */
[----:B------:R-:W-:-:S05]  /*33d0*/  F2FP.SATFINITE.E4M3.F32.PACK_AB_MERGE_C R33, RZ, R32, RZ ;  /* 0x00000020ff21723e */ /* 0x000fca00048070ff */
[----:B------:R1:W-:Y:S01]  /*33e0*/  @!P4 STG.E.U8 desc[UR16][R12.64], R33 ;  /* 0x000000210c00c986 */ /* 0x0003e2000c101110 */
[----:B------:R-:W-:Y:S05]  /*33f0*/  @P3 BRA `(.L_x_42) ;  /* 0x0000000000043947 */ /* 0x000fea0003800000 */
[----:B------:R2:W5:Y:S02]  /*3400*/  LDG.E.U8 R7, desc[UR16][R24.64+0x1] ;  /* 0x0000011018077981 */ /* 0x000564000c1e1100 */
.L_x_42:
[----:B------:R-:W-:Y:S05]  /*3410*/  BSYNC B1 ;  /* 0x0000000000017941 */ /* 0x000fea0003800000 */
.L_x_41:
[----:B-----5:R-:W-:Y:S01]  /*3420*/  LOP3.LUT R7, R7, 0xff, RZ, 0xc0, !PT ;  /* 0x000000ff07077812 */ /* 0x020fe200078ec0ff */
[----:B------:R-:W-:Y:S01]  /*3430*/  BSSY B1, `(.L_x_43) ;  /* 0x0000013000017945 */ /* 0x000fe20003800000 */
[----:B-1----:R-:W-:Y:S02]  /*3440*/  IADD3 R33, P1, R35, 0x8, RZ ;  /* 0x0000000823217810 */ /* 0x002fe40007f3e0ff */
[----:B------:R-:W-:-:S03]  /*3450*/  F2FP.F16.E4M3.UNPACK_B R7, R7 ;  /* 0x00000007ff07723e */ /* 0x000fc600020006ff */
[----:B------:R-:W-:Y:S01]  /*3460*/  IMAD.X R27, RZ, RZ, R27, P1 ;  /* 0x000000ffff1b7224 */ /* 0x000fe200008e061b */
[----:B------:R-:W-:Y:S01]  /*3470*/  ISETP.GE.AND P1, PT, R36, 0x9, PT ;  /* 0x000000092400780c */ /* 0x000fe20003f26270 */
[----:B------:R-:W-:Y:S02]  /*3480*/  HADD2.F32 R26, -RZ, R7.H0_H0 ;  /* 0x20000007ff1a7230 */ /* 0x000fe40000004100 */
[----:B------:R-:W-:Y:S01]  /*3490*/  IMAD.WIDE.U32 R30, R33, UR6, R30 ;  /* 0x00000006211e7c25 */ /* 0x000fe2000f8e001e */
[----:B------:R-:W-:-:S03]  /*34a0*/  ISETP.LT.OR P5, PT, R29, 0x1, !P1 ;  /* 0x000000011d00780c */ /* 0x000fc60004fa1670 */
[----:B------:R-:W-:Y:S01]  /*34b0*/  FMUL R7, R26, R9 ;  /* 0x000000091a077220 */ /* 0x000fe20000400000 */
[----:B------:R-:W-:-:S03]  /*34c0*/  IMAD R26, R27, UR6, RZ ;  /* 0x000000061b1a7c24 */ /* 0x000fc6000f8e02ff */
[----:B------:R-:W-:Y:S01]  /*34d0*/  FFMA R7, R138, R8, R7 ;  /* 0x000000088a077223 */ /* 0x000fe20000000007 */
[----:B------:R-:W-:Y:S01]  /*34e0*/  IMAD R33, R33, UR7, R26 ;  /* 0x0000000721217c24 */ /* 0x000fe2000f8e021a */
[----:B------:R-:W-:-:S03]  /*34f0*/  IADD3 R26, P4, R30, UR10, RZ ;  /* 0x0000000a1e1a7c10 */ /* 0x000fc6000ff9e0ff */
[----:B------:R-:W-:Y:S02]  /*3500*/  F2FP.SATFINITE.E4M3.F32.PACK_AB_MERGE_C R35, RZ, R7, RZ ;  /* 0x00000007ff23723e */ /* 0x000fe400048070ff */
[----:B------:R-:W-:Y:S02]  /*3510*/  IADD3.X R27, R31, UR11, R33, P4, !PT ;  /* 0x0000000b1f1b7c10 */ /* 0x000fe4000a7fe421 */
[----:B------:R-:W-:Y:S01]  /*3520*/  PRMT R7, RZ, 0x7610, R7 ;  /* 0x00007610ff077816 */ /* 0x000fe20000000007 */
[----:B------:R1:W-:Y:S01]  /*3530*/  @!P3 STG.E.U8 desc[UR16][R12.64+0x1], R35 ;  /* 0x000001230c00b986 */ /* 0x0003e2000c101110 */
[----:B------:R-:W-:Y:S05]  /*3540*/  @P5 BRA `(.L_x_44) ;  /* 0x0000000000045947 */ /* 0x000fea0003800000 */
[----:B------:R3:W5:Y:S02]  /*3550*/  LDG.E.U8 R7, desc[UR16][R26.64] ;  /* 0x000000101a077981 */ /* 0x000764000c1e1100 */
.L_x_44:
[----:B------:R-:W-:Y:S05]  /*3560*/  BSYNC B1 ;  /* 0x0000000000017941 */ /* 0x000fea0003800000 */
.L_x_43:
[----:B-----5:R-:W-:Y:S01]  /*3570*/  LOP3.LUT R7, R7, 0xff, RZ, 0xc0, !PT ;  /* 0x000000ff07077812 */ /* 0x020fe200078ec0ff */
[----:B------:R-:W-:Y:S01]  /*3580*/  BSSY B1, `(.L_x_45) ;  /* 0x000000b000017945 */ /* 0x000fe20003800000 */
[----:B------:R-:W-:Y:S02]  /*3590*/  ISETP.LT.OR P3, PT, R29, 0x2, !P1 ;  /* 0x000000021d00780c */ /* 0x000fe40004f61670 */
[----:B------:R-:W-:-:S05]  /*35a0*/  F2FP.F16.E4M3.UNPACK_B R7, R7 ;  /* 0x00000007ff07723e */ /* 0x000fca00020006ff */
[----:B------:R-:W-:Y:S01]  /*35b0*/  HADD2.F32 R30, -RZ, R7.H0_H0 ;  /* 0x20000007ff1e7230 */ /* 0x000fe20000004100 */
[----:B------:R-:W-:-:S04]  /*35c0*/  PRMT R7, RZ, 0x7610, R7 ;  /* 0x00007610ff077816 */ /* 0x000fc80000000007 */
[----:B------:R-:W-:-:S04]  /*35d0*/  FMUL R30, R30, R9 ;  /* 0x000000091e1e7220 */ /* 0x000fc80000400000 */
[----:B------:R-:W-:-:S05]  /*35e0*/  FFMA R30, R141, R8, R30 ;  /* 0x000000088d1e7223 */ /* 0x000fca000000001e */
[----:B------:R-:W-:-:S05]  /*35f0*/  F2FP.SATFINITE.E4M3.F32.PACK_AB_MERGE_C R31, RZ, R30, RZ ;  /* 0x0000001eff1f723e */ /* 0x000fca00048070ff */
[----:B------:R4:W-:Y:S01]  /*3600*/  @!P5 STG.E.U8 desc[UR16][R10.64], R31 ;  /* 0x0000001f0a00d986 */ /* 0x0009e2000c101110 */
[----:B------:R-:W-:Y:S05]  /*3610*/  @P3 BRA `(.L_x_46) ;  /* 0x0000000000043947 */ /* 0x000fea0003800000 */
[----:B------:R0:W5:Y:S02]  /*3620*/  LDG.E.U8 R7, desc[UR16][R26.64+0x1] ;  /* 0x000001101a077981 */ /* 0x000164000c1e1100 */
.L_x_46:
[----:B------:R-:W-:Y:S05]  /*3630*/  BSYNC B1 ;  /* 0x0000000000017941 */ /* 0x000fea0003800000 */
.L_x_45:
[----:B-----5:R-:W-:Y:S01]  /*3640*/  LOP3.LUT R7, R7, 0xff, RZ, 0xc0, !PT ;  /* 0x000000ff07077812 */ /* 0x020fe200078ec0ff */
[----:B------:R-:W-:Y:S01]  /*3650*/  BSSY B1, `(.L_x_47) ;  /* 0x000000b000017945 */ /* 0x000fe20003800000 */
[----:B------:R-:W-:Y:S02]  /*3660*/  ISETP.LT.OR P4, PT, R29, 0x9, !P0 ;  /* 0x000000091d00780c */ /* 0x000fe40004781670 */
[----:B------:R-:W-:-:S05]  /*3670*/  F2FP.F16.E4M3.UNPACK_B R7, R7 ;  /* 0x00000007ff07723e */ /* 0x000fca00020006ff */
[----:B------:R-:W-:-:S05]  /*3680*/  HADD2.F32 R30, -RZ, R7.H0_H0 ;  /* 0x20000007ff1e7230 */ /* 0x000fca0000004100 */
[----:B------:R-:W-:-:S04]  /*3690*/  FMUL R7, R30, R9 ;  /* 0x000000091e077220 */ /* 0x000fc80000400000 */
[----:B------:R-:W-:-:S05]  /*36a0*/  FFMA R7, R136, R8, R7 ;  /* 0x0000000888077223 */ /* 0x000fca0000000007 */
[----:B----4-:R-:W-:Y:S02]  /*36b0*/  F2FP.SATFINITE.E4M3.F32.PACK_AB_MERGE_C R31, RZ, R7, RZ ;  /* 0x00000007ff1f723e */ /* 0x010fe400048070ff */
[----:B------:R-:W-:-:S03]  /*36c0*/  PRMT R7, RZ, 0x7610, R7 ;  /* 0x00007610ff077816 */ /* 0x000fc60000000007 */
[----:B------:R4:W-:Y:S01]  /*36d0*/  @!P3 STG.E.U8 desc[UR16][R10.64+0x1], R31 ;  /* 0x0000011f0a00b986 */ /* 0x0009e2000c101110 */
[----:B------:R-:W-:Y:S05]  /*36e0*/  @P4 BRA `(.L_x_48) ;  /* 0x0000000000044947 */ /* 0x000fea0003800000 */
[----:B------:R0:W5:Y:S02]  /*36f0*/  LDG.E.U8 R7, desc[UR16][R24.64+0x8] ;  /* 0x0000081018077981 */ /* 0x000164000c1e1100 */
.L_x_48:
[----:B------:R-:W-:Y:S05]  /*3700*/  BSYNC B1 ;  /* 0x0000000000017941 */ /* 0x000fea0003800000 */
.L_x_47:
        /* <DEDUP_REMOVED lines=8> */
[----:B----4-:R-:W-:-:S05]  /*3790*/  F2FP.SATFINITE.E4M3.F32.PACK_AB_MERGE_C R31, RZ, R30, RZ ;  /* 0x0000001eff1f723e */ /* 0x010fca00048070ff */
[----:B------:R4:W-:Y:S01]  /*37a0*/  @!P4 STG.E.U8 desc[UR16][R12.64+0x8], R31 ;  /* 0x0000081f0c00c986 */ /* 0x0009e2000c101110 */
[----:B------:R-:W-:Y:S05]  /*37b0*/  @P3 BRA `(.L_x_50) ;  /* 0x0000000000043947 */ /* 0x000fea0003800000 */
[----:B------:R0:W5:Y:S02]  /*37c0*/  LDG.E.U8 R7, desc[UR16][R24.64+0x9] ;  /* 0x0000091018077981 */ /* 0x000164000c1e1100 */
.L_x_50:
[----:B------:R-:W-:Y:S05]  /*37d0*/  BSYNC B1 ;  /* 0x0000000000017941 */ /* 0x000fea0003800000 */
.L_x_49:
        /* <DEDUP_REMOVED lines=12> */
.L_x_52:
[----:B------:R-:W-:Y:S05]  /*38a0*/  BSYNC B1 ;  /* 0x0000000000017941 */ /* 0x000fea0003800000 */
.L_x_51:
        /* <DEDUP_REMOVED lines=12> */
.L_x_54:
[----:B------:R-:W-:Y:S05]  /*3970*/  BSYNC B1 ;  /* 0x0000000000017941 */ /* 0x000fea0003800000 */
.L_x_53:
        /* <DEDUP_REMOVED lines=12> */
.L_x_56:
[----:B------:R-:W-:Y:S05]  /*3a40*/  BSYNC B1 ;  /* 0x0000000000017941 */ /* 0x000fea0003800000 */
.L_x_55:
        /* <DEDUP_REMOVED lines=12> */
.L_x_58:
[----:B------:R-:W-:Y:S05]  /*3b10*/  BSYNC B1 ;  /* 0x0000000000017941 */ /* 0x000fea0003800000 */
.L_x_57:
        /* <DEDUP_REMOVED lines=12> */
.L_x_60:
[----:B------:R-:W-:Y:S05]  /*3be0*/  BSYNC B1 ;  /* 0x0000000000017941 */ /* 0x000fea0003800000 */
.L_x_59:
        /* <DEDUP_REMOVED lines=12> */
.L_x_62:
[----:B------:R-:W-:Y:S05]  /*3cb0*/  BSYNC B1 ;  /* 0x0000000000017941 */ /* 0x000fea0003800000 */
.L_x_61:
        /* <DEDUP_REMOVED lines=12> */
.L_x_64:
[----:B------:R-:W-:Y:S05]  /*3d80*/  BSYNC B1 ;  /* 0x0000000000017941 */ /* 0x000fea0003800000 */
.L_x_63:
        /* <DEDUP_REMOVED lines=12> */
.L_x_66:
[----:B------:R-:W-:Y:S05]  /*3e50*/  BSYNC B1 ;  /* 0x0000000000017941 */ /* 0x000fea0003800000 */
.L_x_65:
        /* <DEDUP_REMOVED lines=12> */
.L_x_68:
[----:B------:R-:W-:Y:S05]  /*3f20*/  BSYNC B1 ;  /* 0x0000000000017941 */ /* 0x000fea0003800000 */
.L_x_67:
        /* <DEDUP_REMOVED lines=12> */
.L_x_70:
[----:B------:R-:W-:Y:S05]  /*3ff0*/  BSYNC B1 ;  /* 0x0000000000017941 */ /* 0x000fea0003800000 */
.L_x_69:
        /* <DEDUP_REMOVED lines=12> */
.L_x_72:
[----:B------:R-:W-:Y:S05]  /*40c0*/  BSYNC B1 ;  /* 0x0000000000017941 */ /* 0x000fea0003800000 */
.L_x_71:
        /* <DEDUP_REMOVED lines=12> */
.L_x_74:
[----:B------:R-:W-:Y:S05]  /*4190*/  BSYNC B1 ;  /* 0x0000000000017941 */ /* 0x000fea0003800000 */
.L_x_73:
        /* <DEDUP_REMOVED lines=12> */
.L_x_76:
[----:B------:R-:W-:Y:S05]  /*4260*/  BSYNC B1 ;  /* 0x0000000000017941 */ /* 0x000fea0003800000 */
.L_x_75:
        /* <DEDUP_REMOVED lines=12> */
.L_x_78:
[----:B------:R-:W-:Y:S05]  /*4330*/  BSYNC B1 ;  /* 0x0000000000017941 */ /* 0x000fea0003800000 */
.L_x_77:
        /* <DEDUP_REMOVED lines=12> */
.L_x_80:
[----:B------:R-:W-:Y:S05]  /*4400*/  BSYNC B1 ;  /* 0x0000000000017941 */ /* 0x000fea0003800000 */
.L_x_79:
        /* <DEDUP_REMOVED lines=12> */
.L_x_82:
[----:B------:R-:W-:Y:S05]  /*44d0*/  BSYNC B1 ;  /* 0x0000000000017941 */ /* 0x000fea0003800000 */
.L_x_81:
        /* <DEDUP_REMOVED lines=12> */
.L_x_84:
[----:B------:R-:W-:Y:S05]  /*45a0*/  BSYNC B1 ;  /* 0x0000000000017941 */ /* 0x000fea0003800000 */
.L_x_83:
        /* <DEDUP_REMOVED lines=12> */
.L_x_86:
[----:B------:R-:W-:Y:S05]  /*4670*/  BSYNC B1 ;  /* 0x0000000000017941 */ /* 0x000fea0003800000 */
.L_x_85:
        /* <DEDUP_REMOVED lines=12> */
.L_x_88:
[----:B------:R-:W-:Y:S05]  /*4740*/  BSYNC B1 ;  /* 0x0000000000017941 */ /* 0x000fea0003800000 */
.L_x_87:
        /* <DEDUP_REMOVED lines=12> */
.L_x_90:
[----:B------:R-:W-:Y:S05]  /*4810*/  BSYNC B1 ;  /* 0x0000000000017941 */ /* 0x000fea0003800000 */
.L_x_89:
        /* <DEDUP_REMOVED lines=12> */
.L_x_92:
[----:B------:R-:W-:Y:S05]  /*48e0*/  BSYNC B1 ;  /* 0x0000000000017941 */ /* 0x000fea0003800000 */
.L_x_91:
        /* <DEDUP_REMOVED lines=12> */
.L_x_94:
[----:B------:R-:W-:Y:S05]  /*49b0*/  BSYNC B1 ;  /* 0x0000000000017941 */ /* 0x000fea0003800000 */
.L_x_93:
        /* <DEDUP_REMOVED lines=12> */
.L_x_96:
[----:B------:R-:W-:Y:S05]  /*4a80*/  BSYNC B1 ;  /* 0x0000000000017941 */ /* 0x000fea0003800000 */
.L_x_95:
        /* <DEDUP_REMOVED lines=12> */
.L_x_98:
[----:B------:R-:W-:Y:S05]  /*4b50*/  BSYNC B1 ;  /* 0x0000000000017941 */ /* 0x000fea0003800000 */
.L_x_97:
        /* <DEDUP_REMOVED lines=12> */
.L_x_100:
[----:B------:R-:W-:Y:S05]  /*4c20*/  BSYNC B1 ;  /* 0x0000000000017941 */ /* 0x000fea0003800000 */
.L_x_99:
        /* <DEDUP_REMOVED lines=12> */
.L_x_102:
[----:B------:R-:W-:Y:S05]  /*4cf0*/  BSYNC B1 ;  /* 0x0000000000017941 */ /* 0x000fea0003800000 */
.L_x_101:
        /* <DEDUP_REMOVED lines=12> */
.L_x_104:
[----:B------:R-:W-:Y:S05]  /*4dc0*/  BSYNC B1 ;  /* 0x0000000000017941 */ /* 0x000fea0003800000 */
.L_x_103:
        /* <DEDUP_REMOVED lines=12> */
.L_x_106:
[----:B------:R-:W-:Y:S05]  /*4e90*/  BSYNC B1 ;  /* 0x0000000000017941 */ /* 0x000fea0003800000 */
.L_x_105:
        /* <DEDUP_REMOVED lines=12> */
.L_x_108:
[----:B------:R-:W-:Y:S05]  /*4f60*/  BSYNC B1 ;  /* 0x0000000000017941 */ /* 0x000fea0003800000 */
.L_x_107:
        /* <DEDUP_REMOVED lines=12> */
.L_x_110:
[----:B------:R-:W-:Y:S05]  /*5030*/  BSYNC B1 ;  /* 0x0000000000017941 */ /* 0x000fea0003800000 */
.L_x_109:
        /* <DEDUP_REMOVED lines=12> */
.L_x_112:
[----:B------:R-:W-:Y:S05]  /*5100*/  BSYNC B1 ;  /* 0x0000000000017941 */ /* 0x000fea0003800000 */
.L_x_111:
        /* <DEDUP_REMOVED lines=12> */
.L_x_114:
[----:B------:R-:W-:Y:S05]  /*51d0*/  BSYNC B1 ;  /* 0x0000000000017941 */ /* 0x000fea0003800000 */
.L_x_113:
        /* <DEDUP_REMOVED lines=12> */
.L_x_116:
[----:B------:R-:W-:Y:S05]  /*52a0*/  BSYNC B1 ;  /* 0x0000000000017941 */ /* 0x000fea0003800000 */
.L_x_115:
        /* <DEDUP_REMOVED lines=12> */
.L_x_118:
[----:B------:R-:W-:Y:S05]  /*5370*/  BSYNC B1 ;  /* 0x0000000000017941 */ /* 0x000fea0003800000 */
.L_x_117:
        /* <DEDUP_REMOVED lines=12> */
.L_x_120:
[----:B------:R-:W-:Y:S05]  /*5440*/  BSYNC B1 ;  /* 0x0000000000017941 */ /* 0x000fea0003800000 */
.L_x_119:
        /* <DEDUP_REMOVED lines=12> */
.L_x_122:
[----:B------:R-:W-:Y:S05]  /*5510*/  BSYNC B1 ;  /* 0x0000000000017941 */ /* 0x000fea0003800000 */
.L_x_121:
        /* <DEDUP_REMOVED lines=12> */
.L_x_124:
[----:B------:R-:W-:Y:S05]  /*55e0*/  BSYNC B1 ;  /* 0x0000000000017941 */ /* 0x000fea0003800000 */
.L_x_123:
        /* <DEDUP_REMOVED lines=12> */
.L_x_126:
[----:B------:R-:W-:Y:S05]  /*56b0*/  BSYNC B1 ;  /* 0x0000000000017941 */ /* 0x000fea0003800000 */
.L_x_125:
        /* <DEDUP_REMOVED lines=12> */
.L_x_128:
[----:B------:R-:W-:Y:S05]  /*5780*/  BSYNC B1 ;  /* 0x0000000000017941 */ /* 0x000fea0003800000 */
.L_x_127:
        /* <DEDUP_REMOVED lines=12> */
.L_x_130:
[----:B------:R-:W-:Y:S05]  /*5850*/  BSYNC B1 ;  /* 0x0000000000017941 */ /* 0x000fea0003800000 */
.L_x_129:
        /* <DEDUP_REMOVED lines=12> */
.L_x_132:
[----:B------:R-:W-:Y:S05]  /*5920*/  BSYNC B1 ;  /* 0x0000000000017941 */ /* 0x000fea0003800000 */
.L_x_131:
        /* <DEDUP_REMOVED lines=12> */
.L_x_134:
[----:B------:R-:W-:Y:S05]  /*59f0*/  BSYNC B1 ;  /* 0x0000000000017941 */ /* 0x000fea0003800000 */
.L_x_133:
        /* <DEDUP_REMOVED lines=12> */
.L_x_136:
[----:B------:R-:W-:Y:S05]  /*5ac0*/  BSYNC B1 ;  /* 0x0000000000017941 */ /* 0x000fea0003800000 */
.L_x_135:
        /* <DEDUP_REMOVED lines=12> */
.L_x_138:
[----:B------:R-:W-:Y:S05]  /*5b90*/  BSYNC B1 ;  /* 0x0000000000017941 */ /* 0x000fea0003800000 */
.L_x_137:
        /* <DEDUP_REMOVED lines=12> */
.L_x_140:
[----:B------:R-:W-:Y:S05]  /*5c60*/  BSYNC B1 ;  /* 0x0000000000017941 */ /* 0x000fea0003800000 */
.L_x_139:
        /* <DEDUP_REMOVED lines=12> */
.L_x_142:
[----:B------:R-:W-:Y:S05]  /*5d30*/  BSYNC B1 ;  /* 0x0000000000017941 */ /* 0x000fea0003800000 */
.L_x_141:
        /* <DEDUP_REMOVED lines=12> */
.L_x_144:
[----:B------:R-:W-:Y:S05]  /*5e00*/  BSYNC B1 ;  /* 0x0000000000017941 */ /* 0x000fea0003800000 */
.L_x_143:
        /* <DEDUP_REMOVED lines=12> */
.L_x_146:
[----:B------:R-:W-:Y:S05]  /*5ed0*/  BSYNC B1 ;  /* 0x0000000000017941 */ /* 0x000fea0003800000 */
.L_x_145:
        /* <DEDUP_REMOVED lines=12> */
.L_x_148:
[----:B------:R-:W-:Y:S05]  /*5fa0*/  BSYNC B1 ;  /* 0x0000000000017941 */ /* 0x000fea0003800000 */
.L_x_147:
        /* <DEDUP_REMOVED lines=12> */
.L_x_150:
[----:B------:R-:W-:Y:S05]  /*6070*/  BSYNC B1 ;  /* 0x0000000000017941 */ /* 0x000fea0003800000 */
.L_x_149:
        /* <DEDUP_REMOVED lines=12> */
.L_x_152:
[----:B------:R-:W-:Y:S05]  /*6140*/  BSYNC B1 ;  /* 0x0000000000017941 */ /* 0x000fea0003800000 */
.L_x_151:
        /* <DEDUP_REMOVED lines=12> */
.L_x_154:
[----:B------:R-:W-:Y:S05]  /*6210*/  BSYNC B1 ;  /* 0x0000000000017941 */ /* 0x000fea0003800000 */
.L_x_153:
        /* <DEDUP_REMOVED lines=12> */
.L_x_156:
[----:B------:R-:W-:Y:S05]  /*62e0*/  BSYNC B1 ;  /* 0x0000000000017941 */ /* 0x000fea0003800000 */
.L_x_155:
        /* <DEDUP_REMOVED lines=8> */
[----:B0-----:R-:W-:-:S05]  /*6370*/  F2FP.SATFINITE.E4M3.F32.PACK_AB_MERGE_C R19, RZ, R20, RZ ;  /* 0x00000014ff13723e */ /* 0x001fca00048070ff */
[----:B------:R0:W-:Y:S01]  /*6380*/  @!P4 STG.E.U8 desc[UR16][R10.64+0x70], R19 ;  /* 0x000070130a00c986 */ /* 0x0001e2000c101110 */
[----:B------:R-:W-:Y:S05]  /*6390*/  @P3 BRA `(.L_x_158) ;  /* 0x0000000000043947 */ /* 0x000fea0003800000 */
[----:B------:R0:W5:Y:S02]  /*63a0*/  LDG.E.U8 R7, desc[UR16][R26.64+0x71] ;  /* 0x000071101a077981 */ /* 0x000164000c1e1100 */
.L_x_158:
[----:B------:R-:W-:Y:S05]  /*63b0*/  BSYNC B1 ;  /* 0x0000000000017941 */ /* 0x000fea0003800000 */
.L_x_157:
[----:B-----5:R-:W-:Y:S01]  /*63c0*/  LOP3.LUT R7, R7, 0xff, RZ, 0xc0, !PT ;  /* 0x000000ff07077812 */ /* 0x020fe200078ec0ff */
[----:B------:R-:W-:Y:S01]  /*63d0*/  BSSY B1, `(.L_x_159) ;  /* 0x000000b000017945 */ /* 0x000fe20003800000 */
[----:B------:R-:W-:Y:S02]  /*63e0*/  ISETP.LT.OR P4, PT, R29, 0x79, !P0 ;  /* 0x000000791d00780c */ /* 0x000fe40004781670 */
[----:B------:R-:W-:-:S05]  /*63f0*/  F2FP.F16.E4M3.UNPACK_B R7, R7 ;  /* 0x00000007ff07723e */ /* 0x000fca00020006ff */
[----:B------:R-:W-:-:S05]  /*6400*/  HADD2.F32 R20, -RZ, R7.H0_H0 ;  /* 0x20000007ff147230 */ /* 0x000fca0000004100 */
[----:B------:R-:W-:-:S04]  /*6410*/  FMUL R7, R20, R9 ;  /* 0x0000000914077220 */ /* 0x000fc80000400000 */
[----:B------:R-:W-:-:S05]  /*6420*/  FFMA R7, R18, R8, R7 ;  /* 0x0000000812077223 */ /* 0x000fca0000000007 */
[----:B0-----:R-:W-:Y:S02]  /*6430*/  F2FP.SATFINITE.E4M3.F32.PACK_AB_MERGE_C R19, RZ, R7, RZ ;  /* 0x00000007ff13723e */ /* 0x001fe400048070ff */
[----:B------:R-:W-:-:S03]  /*6440*/  PRMT R7, RZ, 0x7610, R7 ;  /* 0x00007610ff077816 */ /* 0x000fc60000000007 */
[----:B------:R0:W-:Y:S01]  /*6450*/  @!P3 STG.E.U8 desc[UR16][R10.64+0x71], R19 ;  /* 0x000071130a00b986 */ /* 0x0001e2000c101110 */
[----:B------:R-:W-:Y:S05]  /*6460*/  @P4 BRA `(.L_x_160) ;  /* 0x0000000000044947 */ /* 0x000fea0003800000 */
[----:B------:R0:W5:Y:S02]  /*6470*/  LDG.E.U8 R7, desc[UR16][R24.64+0x78] ;  /* 0x0000781018077981 */ /* 0x000164000c1e1100 */
.L_x_160:
[----:B------:R-:W-:Y:S05]  /*6480*/  BSYNC B1 ;  /* 0x0000000000017941 */ /* 0x000fea0003800000 */
.L_x_159:
        /* <DEDUP_REMOVED lines=12> */
.L_x_162:
[----:B------:R-:W-:Y:S05]  /*6550*/  BSYNC B1 ;  /* 0x0000000000017941 */ /* 0x000fea0003800000 */
.L_x_161:
        /* <DEDUP_REMOVED lines=12> */
.L_x_164:
[----:B------:R-:W-:Y:S05]  /*6620*/  BSYNC B1 ;  /* 0x0000000000017941 */ /* 0x000fea0003800000 */
.L_x_163:
[----:B-----5:R-:W-:Y:S01]  /*6630*/  LOP3.LUT R7, R7, 0xff, RZ, 0xc0, !PT ;  /* 0x000000ff07077812 */ /* 0x020fe200078ec0ff */
[----:B------:R-:W-:Y:S01]  /*6640*/  BSSY B1, `(.L_x_165) ;  /* 0x000000b000017945 */ /* 0x000fe20003800000 */
[----:B------:R-:W-:Y:S02]  /*6650*/  ISETP.LT.OR P1, PT, R29, 0x7a, !P1 ;  /* 0x0000007a1d00780c */ /* 0x000fe40004f21670 */
[----:B------:R-:W-:-:S05]  /*6660*/  F2FP.F16.E4M3.UNPACK_B R7, R7 ;  /* 0x00000007ff07723e */ /* 0x000fca00020006ff */
[----:B01----:R-:W-:Y:S01]  /*6670*/  HADD2.F32 R12, -RZ, R7.H0_H0 ;  /* 0x20000007ff0c7230 */ /* 0x003fe20000004100 */
[----:B------:R-:W-:-:S04]  /*6680*/  PRMT R7, RZ, 0x7610, R7 ;  /* 0x00007610ff077816 */ /* 0x000fc80000000007 */
[----:B------:R-:W-:-:S04]  /*6690*/  FMUL R12, R12, R9 ;  /* 0x000000090c0c7220 */ /* 0x000fc80000400000 */
[----:B------:R-:W-:-:S05]  /*66a0*/  FFMA R12, R17, R8, R12 ;  /* 0x00000008110c7223 */ /* 0x000fca000000000c */
[----:B------:R-:W-:-:S05]  /*66b0*/  F2FP.SATFINITE.E4M3.F32.PACK_AB_MERGE_C R13, RZ, R12, RZ ;  /* 0x0000000cff0d723e */ /* 0x000fca00048070ff */
[----:B------:R0:W-:Y:S01]  /*66c0*/  @!P3 STG.E.U8 desc[UR16][R10.64+0x78], R13 ;  /* 0x0000780d0a00b986 */ /* 0x0001e2000c101110 */
[----:B------:R-:W-:Y:S05]  /*66d0*/  @P1 BRA `(.L_x_166) ;  /* 0x0000000000041947 */ /* 0x000fea0003800000 */
[----:B------:R1:W5:Y:S02]  /*66e0*/  LDG.E.U8 R7, desc[UR16][R26.64+0x79] ;  /* 0x000079101a077981 */ /* 0x000364000c1e1100 */
.L_x_166:
[----:B------:R-:W-:Y:S05]  /*66f0*/  BSYNC B1 ;  /* 0x0000000000017941 */ /* 0x000fea0003800000 */
.L_x_165:
[----:B------:R-:W-:Y:S05]  /*6700*/  @P1 BRA `(.L_x_167) ;  /* 0x0000001000281947 */ /* 0x000fea0003800000 */
[----:B-----5:R-:W-:-:S04]  /*6710*/  LOP3.LUT R7, R7, 0xff, RZ, 0xc0, !PT ;  /* 0x000000ff07077812 */ /* 0x020fc800078ec0ff */
[----:B------:R-:W-:-:S05]  /*6720*/  F2FP.F16.E4M3.UNPACK_B R7, R7 ;  /* 0x00000007ff07723e */ /* 0x000fca00020006ff */
[----:B------:R-:W-:-:S05]  /*6730*/  HADD2.F32 R12, -RZ, R7.H0_H0 ;  /* 0x20000007ff0c7230 */ /* 0x000fca0000004100 */
[----:B------:R-:W-:-:S04]  /*6740*/  FMUL R7, R12, R9 ;  /* 0x000000090c077220 */ /* 0x000fc80000400000 */
[----:B------:R-:W-:-:S05]  /*6750*/  FFMA R7, R16, R8, R7 ;  /* 0x0000000810077223 */ /* 0x000fca0000000007 */
[----:B------:R-:W-:-:S05]  /*6760*/  F2FP.SATFINITE.E4M3.F32.PACK_AB_MERGE_C R7, RZ, R7, RZ ;  /* 0x00000007ff07723e */ /* 0x000fca00048070ff */
[----:B------:R0:W-:Y:S01]  /*6770*/  STG.E.U8 desc[UR16][R10.64+0x79], R7 ;  /* 0x000079070a007986 */ /* 0x0001e2000c101110 */
[----:B------:R-:W-:Y:S05]  /*6780*/  BRA `(.L_x_167) ;  /* 0x0000001000087947 */ /* 0x000fea0003800000 */
.L_x_38:
[----:B------:R-:W-:Y:S01]  /*6790*/  ISETP.GE.AND P1, PT, R36, 0x1, PT ;  /* 0x000000012400780c */ /* 0x000fe20003f26270 */
[-C--:B--2---:R-:W-:Y:S01]  /*67a0*/  FMUL R143, R143, R8.reuse ;  /* 0x000000088f8f7220 */ /* 0x084fe20000400000 */
[-C--:B------:R-:W-:Y:S01]  /*67b0*/  FMUL R138, R138, R8.reuse ;  /* 0x000000088a8a7220 */ /* 0x080fe20000400000 */
[----:B------:R-:W-:Y:S01]  /*67c0*/  ISETP.GE.AND P0, PT, R36, 0x9, PT ;  /* 0x000000092400780c */ /* 0x000fe20003f06270 */
[-C--:B------:R-:W-:Y:S01]  /*67d0*/  FMUL R141, R141, R8.reuse ;  /* 0x000000088d8d7220 */ /* 0x080fe20000400000 */
[C---:B------:R-:W-:Y:S01]  /*67e0*/  ISETP.LT.OR P4, PT, R29.reuse, 0x1, !P1 ;  /* 0x000000011d00780c */ /* 0x040fe20004f81670 */
[-C--:B------:R-:W-:Y:S01]  /*67f0*/  FMUL R136, R136, R8.reuse ;  /* 0x0000000888887220 */ /* 0x080fe20000400000 */
[----:B------:R-:W-:Y:S01]  /*6800*/  ISETP.LT.OR P5, PT, R29, 0x2, !P1 ;  /* 0x000000021d00780c */ /* 0x000fe20004fa1670 */
[-C--:B------:R-:W-:Y:S01]  /*6810*/  FMUL R139, R139, R8.reuse ;  /* 0x000000088b8b7220 */ /* 0x080fe20000400000 */
[----:B------:R-:W-:Y:S01]  /*6820*/  F2FP.SATFINITE.E4M3.F32.PACK_AB_MERGE_C R143, RZ, R143, RZ ;  /* 0x0000008fff8f723e */ /* 0x000fe200048070ff */
[----:B------:R-:W-:Y:S01]  /*6830*/  FMUL R134, R134, R8 ;  /* 0x0000000886867220 */ /* 0x000fe20000400000 */
[----:B------:R-:W-:Y:S01]  /*6840*/  F2FP.SATFINITE.E4M3.F32.PACK_AB_MERGE_C R7, RZ, R138, RZ ;  /* 0x0000008aff07723e */ /* 0x000fe200048070ff */
[-C--:B------:R-:W-:Y:S01]  /*6850*/  FMUL R137, R137, R8.reuse ;  /* 0x0000000889897220 */ /* 0x080fe20000400000 */
[C---:B------:R-:W-:Y:S01]  /*6860*/  ISETP.LT.OR P3, PT, R29.reuse, 0x1, !P0 ;  /* 0x000000011d00780c */ /* 0x040fe20004761670 */
[-C--:B------:R-:W-:Y:S01]  /*6870*/  FMUL R132, R132, R8.reuse ;  /* 0x0000000884847220 */ /* 0x080fe20000400000 */
[----:B------:R-:W-:Y:S01]  /*6880*/  ISETP.LT.OR P6, PT, R29, 0xa, !P1 ;  /* 0x0000000a1d00780c */ /* 0x000fe20004fc1670 */
[-C--:B------:R-:W-:Y:S01]  /*6890*/  FMUL R135, R135, R8.reuse ;  /* 0x0000000887877220 */ /* 0x080fe20000400000 */
[----:B------:R-:W-:Y:S01]  /*68a0*/  F2FP.SATFINITE.E4M3.F32.PACK_AB_MERGE_C R141, RZ, R141, RZ ;  /* 0x0000008dff8d723e */ /* 0x000fe200048070ff */
[----:B------:R-:W-:Y:S01]  /*68b0*/  @!P4 STG.E.U8 desc[UR16][R12.64], R143 ;  /* 0x0000008f0c00c986 */ /* 0x000fe2000c101110 */
[C---:B------:R-:W-:Y:S01]  /*68c0*/  ISETP.LT.OR P4, PT, R29.reuse, 0x2, !P0 ;  /* 0x000000021d00780c */ /* 0x040fe20004781670 */
[----:B------:R-:W-:Y:S01]  /*68d0*/  FMUL R130, R130, R8 ;  /* 0x0000000882827220 */ /* 0x000fe20000400000 */
[----:B------:R-:W-:Y:S01]  /*68e0*/  F2FP.SATFINITE.E4M3.F32.PACK_AB_MERGE_C R25, RZ, R136, RZ ;  /* 0x00000088ff19723e */ /* 0x000fe200048070ff */
[----:B------:R0:W-:Y:S01]  /*68f0*/  @!P5 STG.E.U8 desc[UR16][R12.64+0x1], R7 ;  /* 0x000001070c00d986 */ /* 0x0001e2000c101110 */
[----:B------:R-:W-:Y:S01]  /*6900*/  ISETP.LT.OR P5, PT, R29, 0x9, !P1 ;  /* 0x000000091d00780c */ /* 0x000fe20004fa1670 */
[-C--:B------:R-:W-:Y:S01]  /*6910*/  FMUL R133, R133, R8.reuse ;  /* 0x0000000885857220 */ /* 0x080fe20000400000 */
[----:B------:R-:W-:Y:S01]  /*6920*/  F2FP.SATFINITE.E4M3.F32.PACK_AB_MERGE_C R139, RZ, R139, RZ ;  /* 0x0000008bff8b723e */ /* 0x000fe200048070ff */
[----:B------:R-:W-:Y:S01]  /*6930*/  @!P3 STG.E.U8 desc[UR16][R10.64], R141 ;  /* 0x0000008d0a00b986 */ /* 0x000fe2000c101110 */
[----:B------:R-:W-:Y:S01]  /*6940*/  ISETP.LT.OR P3, PT, R29, 0x9, !P0 ;  /* 0x000000091d00780c */ /* 0x000fe20004761670 */
[-C--:B------:R-:W-:Y:S01]  /*6950*/  FMUL R128, R128, R8.reuse ;  /* 0x0000000880807220 */ /* 0x080fe20000400000 */
[----:B------:R-:W-:Y:S01]  /*6960*/  F2FP.SATFINITE.E4M3.F32.PACK_AB_MERGE_C R137, RZ, R137, RZ ;  /* 0x00000089ff89723e */ /* 0x000fe200048070ff */
[-C--:B------:R-:W-:Y:S01]  /*6970*/  FMUL R131, R131, R8.reuse ;  /* 0x0000000883837220 */ /* 0x080fe20000400000 */
[----:B------:R-:W-:Y:S01]  /*6980*/  F2FP.SATFINITE.E4M3.F32.PACK_AB_MERGE_C R135, RZ, R135, RZ ;  /* 0x00000087ff87723e */ /* 0x000fe200048070ff */
[----:B------:R1:W-:Y:S01]  /*6990*/  @!P4 STG.E.U8 desc[UR16][R10.64+0x1], R25 ;  /* 0x000001190a00c986 */ /* 0x0003e2000c101110 */
[C---:B------:R-:W-:Y:S01]  /*69a0*/  ISETP.LT.OR P4, PT, R29.reuse, 0xa, !P0 ;  /* 0x0000000a1d00780c */ /* 0x040fe20004781670 */
[----:B------:R-:W-:Y:S01]  /*69b0*/  FMUL R126, R126, R8 ;  /* 0x000000087e7e7220 */ /* 0x000fe20000400000 */
[----:B0-----:R-:W-:Y:S01]  /*69c0*/  F2FP.SATFINITE.E4M3.F32.PACK_AB_MERGE_C R7, RZ, R134, RZ ;  /* 0x00000086ff07723e */ /* 0x001fe200048070ff */
[----:B------:R-:W-:Y:S01]  /*69d0*/  @!P5 STG.E.U8 desc[UR16][R12.64+0x8], R139 ;  /* 0x0000088b0c00d986 */ /* 0x000fe2000c101110 */
[----:B------:R-:W-:Y:S01]  /*69e0*/  ISETP.LT.OR P5, PT, R29, 0x11, !P1 ;  /* 0x000000111d00780c */ /* 0x000fe20004fa1670 */
[-C--:B------:R-:W-:Y:S01]  /*69f0*/  FMUL R129, R129, R8.reuse ;  /* 0x0000000881817220 */ /* 0x080fe20000400000 */
[----:B------:R-:W-:Y:S01]  /*6a00*/  F2FP.SATFINITE.E4M3.F32.PACK_AB_MERGE_C R133, RZ, R133, RZ ;  /* 0x00000085ff85723e */ /* 0x000fe200048070ff */
[----:B------:R0:W-:Y:S01]  /*6a10*/  @!P6 STG.E.U8 desc[UR16][R12.64+0x9], R7 ;  /* 0x000009070c00e986 */ /* 0x0001e2000c101110 */
[----:B------:R-:W-:Y:S01]  /*6a20*/  ISETP.LT.OR P6, PT, R29, 0x12, !P1 ;  /* 0x000000121d00780c */ /* 0x000fe20004fc1670 */
[----:B------:R-:W-:Y:S01]  /*6a30*/  FMUL R124, R124, R8 ;  /* 0x000000087c7c7220 */ /* 0x000fe20000400000 */
[----:B------:R-:W-:Y:S01]  /*6a40*/  F2FP.SATFINITE.E4M3.F32.PACK_AB_MERGE_C R131, RZ, R131, RZ ;  /* 0x00000083ff83723e */ /* 0x000fe200048070ff */
[----:B------:R-:W-:Y:S01]  /*6a50*/  @!P3 STG.E.U8 desc[UR16][R10.64+0x8], R137 ;  /* 0x000008890a00b986 */ /* 0x000fe2000c101110 */
[----:B-1----:R-:W-:Y:S01]  /*6a60*/  F2FP.SATFINITE.E4M3.F32.PACK_AB_MERGE_C R25, RZ, R132, RZ ;  /* 0x00000084ff19723e */ /* 0x002fe200048070ff */
[-C--:B------:R-:W-:Y:S01]  /*6a70*/  FMUL R127, R127, R8.reuse ;  /* 0x000000087f7f7220 */ /* 0x080fe20000400000 */
[C---:B------:R-:W-:Y:S01]  /*6a80*/  ISETP.LT.OR P3, PT, R29.reuse, 0x11, !P0 ;  /* 0x000000111d00780c */ /* 0x040fe20004761670 */
[-C--:B------:R-:W-:Y:S01]  /*6a90*/  FMUL R122, R122, R8.reuse ;  /* 0x000000087a7a7220 */ /* 0x080fe20000400000 */
[----:B------:R-:W-:Y:S01]  /*6aa0*/  F2FP.SATFINITE.E4M3.F32.PACK_AB_MERGE_C R129, RZ, R129, RZ ;  /* 0x00000081ff81723e */ /* 0x000fe200048070ff */
[----:B------:R1:W-:Y:S01]  /*6ab0*/  @!P4 STG.E.U8 desc[UR16][R10.64+0x9], R25 ;  /* 0x000009190a00c986 */ /* 0x0003e2000c101110 */
[----:B------:R-:W-:Y:S01]  /*6ac0*/  ISETP.LT.OR P4, PT, R29, 0x12, !P0 ;  /* 0x000000121d00780c */ /* 0x000fe20004781670 */
[----:B------:R-:W-:Y:S01]  /*6ad0*/  FMUL R125, R125, R8 ;  /* 0x000000087d7d7220 */ /* 0x000fe20000400000 */
[----:B0-----:R-:W-:Y:S01]  /*6ae0*/  F2FP.SATFINITE.E4M3.F32.PACK_AB_MERGE_C R7, RZ, R130, RZ ;  /* 0x00000082ff07723e */ /* 0x001fe200048070ff */
[----:B------:R-:W-:Y:S01]  /*6af0*/  @!P5 STG.E.U8 desc[UR16][R12.64+0x10], R135 ;  /* 0x000010870c00d986 */ /* 0x000fe2000c101110 */
[C---:B------:R-:W-:Y:S01]  /*6b00*/  ISETP.LT.OR P5, PT, R29.reuse, 0x19, !P1 ;  /* 0x000000191d00780c */ /* 0x040fe20004fa1670 */
[-C--:B------:R-:W-:Y:S01]  /*6b10*/  FMUL R120, R120, R8.reuse ;  /* 0x0000000878787220 */ /* 0x080fe20000400000 */
[----:B------:R-:W-:Y:S01]  /*6b20*/  F2FP.SATFINITE.E4M3.F32.PACK_AB_MERGE_C R127, RZ, R127, RZ ;  /* 0x0000007fff7f723e */ /* 0x000fe200048070ff */
[----:B------:R0:W-:Y:S01]  /*6b30*/  @!P6 STG.E.U8 desc[UR16][R12.64+0x11], R7 ;  /* 0x000011070c00e986 */ /* 0x0001e2000c101110 */
[----:B------:R-:W-:Y:S01]  /*6b40*/  ISETP.LT.OR P6, PT, R29, 0x1a, !P1 ;  /* 0x0000001a1d00780c */ /* 0x000fe20004fc1670 */
[-C--:B------:R-:W-:Y:S01]  /*6b50*/  FMUL R123, R123, R8.reuse ;  /* 0x000000087b7b7220 */ /* 0x080fe20000400000 */
[----:B------:R-:W-:Y:S01]  /*6b60*/  FMUL R118, R118, R8 ;  /* 0x0000000876767220 */ /* 0x000fe20000400000 */
[----:B-1----:R-:W-:Y:S01]  /*6b70*/  F2FP.SATFINITE.E4M3.F32.PACK_AB_MERGE_C R25, RZ, R128, RZ ;  /* 0x00000080ff19723e */ /* 0x002fe200048070ff */
[----:B------:R-:W-:Y:S01]  /*6b80*/  @!P3 STG.E.U8 desc[UR16][R10.64+0x10], R133 ;  /* 0x000010850a00b986 */ /* 0x000fe2000c101110 */
[----:B------:R-:W-:Y:S01]  /*6b90*/  ISETP.LT.OR P3, PT, R29, 0x19, !P0 ;  /* 0x000000191d00780c */ /* 0x000fe20004761670 */
        /* <DEDUP_REMOVED lines=35> */
[----:B------:R-:W-:Y:S01]  /*6dd0*/  ISETP.LT.OR P3, PT, R29, 0x29, !P0 ;  /* 0x000000291d00780c */ /* 0x000fe20004761670 */
[-C--:B------:R-:W-:Y:S01]  /*6de0*/  FMUL R111, R111, R8.reuse ;  /* 0x000000086f6f7220 */ /* 0x080fe20000400000 */
[-C--:B------:R-:W-:Y:S01]  /*6df0*/  FMUL R106, R106, R8.reuse ;  /* 0x000000086a6a7220 */ /* 0x080fe20000400000 */
        /* <DEDUP_REMOVED lines=104> */
[----:B------:R-:W-:-:S02]  /*7480*/  ISETP.LT.OR P3, PT, R29, 0x59, !P0 ;  /* 0x000000591d00780c */ /* 0x000fc40004761670 */
[----:B------:R-:W-:Y:S01]  /*7490*/  F2FP.SATFINITE.E4M3.F32.PACK_AB_MERGE_C R21, RZ, R21, RZ ;  /* 0x00000015ff15723e */ /* 0x000fe200048070ff */
[----:B------:R1:W-:Y:S01]  /*74a0*/  @!P4 STG.E.U8 desc[UR16][R10.64+0x51], R25 ;  /* 0x000051190a00c986 */ /* 0x0003e2000c101110 */
[C---:B------:R-:W-:Y:S02]  /*74b0*/  ISETP.LT.OR P4, PT, R29.reuse, 0x5a, !P0 ;  /* 0x0000005a1d00780c */ /* 0x040fe40004781670 */
[----:B0-----:R-:W-:Y:S01]  /*74c0*/  F2FP.SATFINITE.E4M3.F32.PACK_AB_MERGE_C R7, RZ, R94, RZ ;  /* 0x0000005eff07723e */ /* 0x001fe200048070ff */
[----:B------:R-:W-:Y:S01]  /*74d0*/  @!P5 STG.E.U8 desc[UR16][R12.64+0x58], R99 ;  /* 0x000058630c00d986 */ /* 0x000fe2000c101110 */
[C---:B------:R-:W-:Y:S02]  /*74e0*/  ISETP.LT.OR P5, PT, R29.reuse, 0x61, !P1 ;  /* 0x000000611d00780c */ /* 0x040fe40004fa1670 */
[----:B------:R-:W-:Y:S01]  /*74f0*/  F2FP.SATFINITE.E4M3.F32.PACK_AB_MERGE_C R15, RZ, R15, RZ ;  /* 0x0000000fff0f723e */ /* 0x000fe200048070ff */
[----:B------:R0:W-:Y:S01]  /*7500*/  @!P6 STG.E.U8 desc[UR16][R12.64+0x59], R7 ;  /* 0x000059070c00e986 */ /* 0x0001e2000c101110 */
[----:B------:R-:W-:-:S02]  /*7510*/  ISETP.LT.OR P6, PT, R29, 0x62, !P1 ;  /* 0x000000621d00780c */ /* 0x000fc40004fc1670 */
[----:B------:R-:W-:Y:S01]  /*7520*/  F2FP.SATFINITE.E4M3.F32.PACK_AB_MERGE_C R17, RZ, R17, RZ ;  /* 0x00000011ff11723e */ /* 0x000fe200048070ff */
[----:B------:R-:W-:Y:S01]  /*7530*/  @!P3 STG.E.U8 desc[UR16][R10.64+0x58], R97 ;  /* 0x000058610a00b986 */ /* 0x000fe2000c101110 */
[----:B-1----:R-:W-:Y:S02]  /*7540*/  F2FP.SATFINITE.E4M3.F32.PACK_AB_MERGE_C R25, RZ, R92, RZ ;  /* 0x0000005cff19723e */ /* 0x002fe400048070ff */
[----:B------:R-:W-:-:S03]  /*7550*/  ISETP.LT.OR P3, PT, R29, 0x61, !P0 ;  /* 0x000000611d00780c */ /* 0x000fc60004761670 */
[----:B------:R1:W-:Y:S01]  /*7560*/  @!P4 STG.E.U8 desc[UR16][R10.64+0x59], R25 ;  /* 0x000059190a00c986 */ /* 0x0003e2000c101110 */
[C---:B------:R-:W-:Y:S02]  /*7570*/  ISETP.LT.OR P4, PT, R29.reuse, 0x62, !P0 ;  /* 0x000000621d00780c */ /* 0x040fe40004781670 */
[----:B0-----:R-:W-:Y:S01]  /*7580*/  F2FP.SATFINITE.E4M3.F32.PACK_AB_MERGE_C R7, RZ, R90, RZ ;  /* 0x0000005aff07723e */ /* 0x001fe200048070ff */
[----:B------:R-:W-:Y:S01]  /*7590*/  @!P5 STG.E.U8 desc[UR16][R12.64+0x60], R93 ;  /* 0x0000605d0c00d986 */ /* 0x000fe2000c101110 */
[----:B------:R-:W-:-:S03]  /*75a0*/  ISETP.LT.OR P5, PT, R29, 0x69, !P1 ;  /* 0x000000691d00780c */ /* 0x000fc60004fa1670 */
[----:B------:R0:W-:Y:S01]  /*75b0*/  @!P6 STG.E.U8 desc[UR16][R12.64+0x61], R7 ;  /* 0x000061070c00e986 */ /* 0x0001e2000c101110 */
[C---:B------:R-:W-:Y:S02]  /*75c0*/  ISETP.LT.OR P6, PT, R29.reuse, 0x6a, !P1 ;  /* 0x0000006a1d00780c */ /* 0x040fe40004fc1670 */
[----:B-1----:R-:W-:Y:S01]  /*75d0*/  F2FP.SATFINITE.E4M3.F32.PACK_AB_MERGE_C R25, RZ, R88, RZ ;  /* 0x00000058ff19723e */ /* 0x002fe200048070ff */
[----:B------:R-:W-:Y:S01]  /*75e0*/  @!P3 STG.E.U8 desc[UR16][R10.64+0x60], R95 ;  /* 0x0000605f0a00b986 */ /* 0x000fe2000c101110 */
        /* <DEDUP_REMOVED lines=11> */
[----:B------:R-:W-:Y:S01]  /*76a0*/  @!P4 STG.E.U8 desc[UR16][R10.64+0x69], R25 ;  /* 0x000069190a00c986 */ /* 0x000fe2000c101110 */
[C---:B------:R-:W-:Y:S02]  /*76b0*/  ISETP.LT.OR P4, PT, R29.reuse, 0x79, !P1 ;  /* 0x000000791d00780c */ /* 0x040fe40004f81670 */
[C---:B------:R-:W-:Y:S01]  /*76c0*/  ISETP.LT.OR P1, PT, R29.reuse, 0x7a, !P1 ;  /* 0x0000007a1d00780c */ /* 0x040fe20004f21670 */
[----:B------:R1:W-:Y:S01]  /*76d0*/  @!P5 STG.E.U8 desc[UR16][R12.64+0x70], R23 ;  /* 0x000070170c00d986 */ /* 0x0003e2000c101110 */
[C---:B------:R-:W-:Y:S02]  /*76e0*/  ISETP.LT.OR P5, PT, R29.reuse, 0x72, !P0 ;  /* 0x000000721d00780c */ /* 0x040fe400047a1670 */
[----:B0-----:R-:W-:Y:S01]  /*76f0*/  F2FP.SATFINITE.E4M3.F32.PACK_AB_MERGE_C R7, RZ, R18, RZ ;  /* 0x00000012ff07723e */ /* 0x001fe200048070ff */
[----:B------:R0:W-:Y:S01]  /*7700*/  @!P6 STG.E.U8 desc[UR16][R12.64+0x71], R19 ;  /* 0x000071130c00e986 */ /* 0x0001e2000c101110 */
[C---:B------:R-:W-:Y:S02]  /*7710*/  ISETP.LT.OR P6, PT, R29.reuse, 0x79, !P0 ;  /* 0x000000791d00780c */ /* 0x040fe400047c1670 */
[----:B------:R-:W-:Y:S01]  /*7720*/  ISETP.LT.OR P0, PT, R29, 0x7a, !P0 ;  /* 0x0000007a1d00780c */ /* 0x000fe20004701670 */
[----:B------:R2:W-:Y:S01]  /*7730*/  @!P3 STG.E.U8 desc[UR16][R10.64+0x70], R21 ;  /* 0x000070150a00b986 */ /* 0x0005e2000c101110 */
[----:B-1----:R-:W-:-:S05]  /*7740*/  F2FP.SATFINITE.E4M3.F32.PACK_AB_MERGE_C R23, RZ, R16, RZ ;  /* 0x00000010ff17723e */ /* 0x002fca00048070ff */
[----:B------:R2:W-:Y:S01]  /*7750*/  @!P5 STG.E.U8 desc[UR16][R10.64+0x71], R7 ;  /* 0x000071070a00d986 */ /* 0x0005e2000c101110 */
[----:B0-----:R-:W-:-:S03]  /*7760*/  F2FP.SATFINITE.E4M3.F32.PACK_AB_MERGE_C R19, RZ, R14, RZ ;  /* 0x0000000eff13723e */ /* 0x001fc600048070ff */
[----:B------:R2:W-:Y:S04]  /*7770*/  @!P4 STG.E.U8 desc[UR16][R12.64+0x78], R15 ;  /* 0x0000780f0c00c986 */ /* 0x0005e8000c101110 */
[----:B------:R2:W-:Y:S04]  /*7780*/  @!P1 STG.E.U8 desc[UR16][R12.64+0x79], R19 ;  /* 0x000079130c009986 */ /* 0x0005e8000c101110 */
[----:B------:R2:W-:Y:S04]  /*7790*/  @!P6 STG.E.U8 desc[UR16][R10.64+0x78], R17 ;  /* 0x000078110a00e986 */ /* 0x0005e8000c101110 */
[----:B------:R2:W-:Y:S02]  /*77a0*/  @!P0 STG.E.U8 desc[UR16][R10.64+0x79], R23 ;  /* 0x000079170a008986 */ /* 0x0005e4000c101110 */
.L_x_167:
[----:B------:R-:W-:Y:S05]  /*77b0*/  BSYNC B0 ;  /* 0x0000000000007941 */ /* 0x000fea0003800000 */
.L_x_37:
[----:B------:R-:W-:Y:S01]  /*77c0*/  ULDC UR6, c[0x0][0xc] ;  /* 0x0000030000067ab9 */ /* 0x000fe20000000800 */
[----:B------:R-:W-:Y:S01]  /*77d0*/  ULDC UR7, c[0x0][0x10] ;  /* 0x0000040000077ab9 */ /* 0x000fe20000000800 */
[----:B0-2--5:R-:W0:Y:S01]  /*77e0*/  LDC R7, c[0x0][0x14] ;  /* 0x00000500ff077b82 */ /* 0x025e220000000800 */
[----:B------:R-:W-:Y:S01]  /*77f0*/  UIMAD.WIDE.U32 UR6, UR6, UR7, URZ ;  /* 0x00000007060672a5 */ /* 0x000fe2000f8e003f */
[----:B----4-:R-:W-:Y:S01]  /*7800*/  PRMT R10, RZ, 0x7610, R10 ;  /* 0x00007610ff0a7816 */ /* 0x010fe2000000000a */
[----:B------:R-:W-:-:S04]  /*7810*/  IMAD.MOV.U32 R11, RZ, RZ, -0x1 ;  /* 0xffffffffff0b7424 */ /* 0x000fc800078e00ff */
[----:B0-----:R-:W-:-:S04]  /*7820*/  IMAD.WIDE.U32 R2, R7, UR6, R2 ;  /* 0x0000000607027c25 */ /* 0x001fc8000f8e0002 */
[----:B------:R-:W-:Y:S01]  /*7830*/  IMAD R7, R7, UR7, RZ ;  /* 0x0000000707077c24 */ /* 0x000fe2000f8e02ff */
[----:B------:R-:W-:Y:S02]  /*7840*/  ULDC.64 UR6, c[0x0][0x650] ;  /* 0x0001940000067ab9 */ /* 0x000fe40000000a00 */
[----:B------:R-:W-:Y:S01]  /*7850*/  ISETP.GE.U32.AND P0, PT, R2, UR6, PT ;  /* 0x0000000602007c0c */ /* 0x000fe2000bf06070 */
[----:B------:R-:W-:Y:S02]  /*7860*/  IMAD.IADD R3, R3, 0x1, R7 ;  /* 0x0000000103037824 */ /* 0x000fe400078e0207 */
[----:B------:R-:W-:-:S03]  /*7870*/  IMAD.MOV.U32 R7, RZ, RZ, -0x1 ;  /* 0xffffffffff077424 */ /* 0x000fc600078e00ff */
[----:B------:R-:W-:-:S13]  /*7880*/  ISETP.GE.U32.AND.EX P0, PT, R3, UR7, PT, P0 ;  /* 0x0000000703007c0c */ /* 0x000fda000bf06100 */
[----:B------:R-:W-:Y:S05]  /*7890*/  @P0 BRA `(.L_x_168) ;  /* 0x0000000400600947 */ /* 0x000fea0003800000 */
[----:B------:R-:W0:Y:S01]  /*78a0*/  S2R R22, SR_CTAID.X ;  /* 0x0000000000167919 */ /* 0x000e220000002500 */
[----:B------:R-:W2:Y:S01]  /*78b0*/  LDC.64 R16, c[0x0][0x628] ;  /* 0x00018a00ff107b82 */ /* 0x000ea20000000a00 */
[----:B------:R-:W-:Y:S01]  /*78c0*/  ULDC UR6, c[0x0][0x150] ;  /* 0x0000540000067ab9 */ /* 0x000fe20000000800 */
[----:B------:R-:W-:Y:S01]  /*78d0*/  IMAD.MOV.U32 R14, RZ, RZ, R2 ;  /* 0x000000ffff0e7224 */ /* 0x000fe200078e0002 */
[----:B------:R-:W4:Y:S01]  /*78e0*/  S2R R24, SR_CTAID.Y ;  /* 0x0000000000187919 */ /* 0x000f220000002600 */
[----:B------:R-:W-:-:S04]  /*78f0*/  IMAD.MOV.U32 R15, RZ, RZ, R3 ;  /* 0x000000ffff0f7224 */ /* 0x000fc800078e0003 */
[----:B------:R-:W1:Y:S08]  /*7900*/  LDC R25, c[0x0][0x144] ;  /* 0x00005100ff197b82 */ /* 0x000e700000000800 */
[----:B------:R-:W1:Y:S08]  /*7910*/  LDC R18, c[0x0][0x630] ;  /* 0x00018c00ff127b82 */ /* 0x000e700000000800 */
[----:B------:R-:W1:Y:S01]  /*7920*/  LDC.64 R20, c[0x0][0x620] ;  /* 0x00018800ff147b82 */ /* 0x000e620000000a00 */
[----:B--2---:R-:W-:-:S04]  /*7930*/  ISETP.NE.U32.AND P0, PT, R16, RZ, PT ;  /* 0x000000ff1000720c */ /* 0x004fc80003f05070 */
[----:B------:R-:W-:Y:S02]  /*7940*/  ISETP.NE.AND.EX P0, PT, R17, RZ, PT, P0 ;  /* 0x000000ff1100720c */ /* 0x000fe40003f05300 */
[----:B0-----:R-:W-:-:S05]  /*7950*/  I2FP.F32.U32 R7, R22 ;  /* 0x0000001600077245 */ /* 0x001fca0000201000 */
[----:B------:R-:W-:-:S04]  /*7960*/  FMUL R7, R7, UR6 ;  /* 0x0000000607077c20 */ /* 0x000fc80008400000 */
[----:B------:R0:W2:Y:S02]  /*7970*/  F2I.U32.TRUNC.NTZ R23, R7 ;  /* 0x0000000700177305 */ /* 0x0000a4000020f000 */
[----:B----4-:R-:W-:Y:S05]  /*7980*/  @!P0 BRA `(.L_x_169) ;  /* 0x0000000000288947 */ /* 0x010fea0003800000 */
[----:B0-----:R-:W0:Y:S02]  /*7990*/  LDC R7, c[0x0][0x634] ;  /* 0x00018d00ff077b82 */ /* 0x001e240000000800 */
        /* <DEDUP_REMOVED lines=9> */
.L_x_169:
[-CC-:B-1----:R-:W-:Y:S01]  /*7a30*/  SHF.R.U64 R19, R14, R18.reuse, R15.reuse ;  /* 0x000000120e137219 */ /* 0x182fe2000000120f */
[----:B------:R-:W1:Y:S01]  /*7a40*/  LDC.64 R30, c[0x0][0x640] ;  /* 0x00019000ff1e7b82 */ /* 0x000e620000000a00 */
[----:B0-----:R-:W-:Y:S01]  /*7a50*/  SHF.R.U32.HI R7, RZ, R18, R15 ;  /* 0x00000012ff077219 */ /* 0x001fe2000001160f */
[----:B--2---:R-:W-:Y:S01]  /*7a60*/  IMAD.MOV R23, RZ, RZ, -R23 ;  /* 0x000000ffff177224 */ /* 0x004fe200078e0a17 */
[----:B------:R-:W-:Y:S01]  /*7a70*/  IADD3 R13, P0, RZ, -R19, RZ ;  /* 0x80000013ff0d7210 */ /* 0x000fe20007f1e0ff */
[----:B------:R-:W-:Y:S02]  /*7a80*/  ULDC UR6, c[0x0][0x154] ;  /* 0x0000550000067ab9 */ /* 0x000fe40000000800 */
[----:B------:R-:W-:Y:S02]  /*7a90*/  IMAD R25, R25, R23, R22 ;  /* 0x0000001719197224 */ /* 0x000fe400078e0216 */
[----:B------:R-:W0:Y:S01]  /*7aa0*/  LDC R14, c[0x0][0x618] ;  /* 0x00018600ff0e7b82 */ /* 0x000e220000000800 */
[----:B------:R-:W-:-:S02]  /*7ab0*/  IMAD.X R7, RZ, RZ, ~R7, P0 ;  /* 0x000000ffff077224 */ /* 0x000fc400000e0e07 */
[----:B------:R-:W-:-:S04]  /*7ac0*/  IMAD.WIDE.U32 R10, R13, R20, R2 ;  /* 0x000000140d0a7225 */ /* 0x000fc800078e0002 */
[----:B------:R-:W-:Y:S01]  /*7ad0*/  IMAD R12, R7, R20, RZ ;  /* 0x00000014070c7224 */ /* 0x000fe200078e02ff */
[----:B---3--:R-:W2:Y:S03]  /*7ae0*/  LDC R26, c[0x0][0x608] ;  /* 0x00018200ff1a7b82 */ /* 0x008ea60000000800 */
[----:B------:R-:W-:Y:S02]  /*7af0*/  IMAD R7, R13, R21, R12 ;  /* 0x000000150d077224 */ /* 0x000fe400078e020c */
[----:B------:R-:W-:Y:S02]  /*7b00*/  IMAD.MOV.U32 R13, RZ, RZ, 0x1 ;  /* 0x00000001ff0d7424 */ /* 0x000fe400078e00ff */
[----:B------:R-:W-:Y:S01]  /*7b10*/  IMAD.IADD R7, R11, 0x1, R7 ;  /* 0x000000010b077824 */ /* 0x000fe200078e0207 */
[----:B------:R-:W3:Y:S01]  /*7b20*/  LDC R28, c[0x0][0x658] ;  /* 0x00019600ff1c7b82 */ /* 0x000ee20000000800 */
[----:B------:R-:W-:-:S02]  /*7b30*/  I2FP.F32.U32 R11, R24 ;  /* 0x00000018000b7245 */ /* 0x000fc40000201000 */
[----:B-1----:R-:W-:-:S03]  /*7b40*/  ISETP.NE.U32.AND P0, PT, R30, RZ, PT ;  /* 0x000000ff1e00720c */ /* 0x002fc60003f05070 */
[----:B------:R-:W-:Y:S01]  /*7b50*/  FMUL R12, R11, UR6 ;  /* 0x000000060b0c7c20 */ /* 0x000fe20008400000 */
[----:B------:R-:W-:Y:S01]  /*7b60*/  ISETP.NE.AND.EX P0, PT, R31, RZ, PT, P0 ;  /* 0x000000ff1f00720c */ /* 0x000fe20003f05300 */
[----:B------:R-:W1:Y:S01]  /*7b70*/  LDC R23, c[0x0][0x148] ;  /* 0x00005200ff177b82 */ /* 0x000e620000000800 */
[-CC-:B0-----:R-:W-:Y:S01]  /*7b80*/  SHF.R.U64 R18, R10, R14.reuse, R7.reuse ;  /* 0x0000000e0a127219 */ /* 0x181fe20000001207 */
[----:B------:R0:W4:Y:S01]  /*7b90*/  F2I.U32.TRUNC.NTZ R20, R12 ;  /* 0x0000000c00147305 */ /* 0x000122000020f000 */
[----:B------:R-:W-:Y:S01]  /*7ba0*/  SHF.R.U32.HI R7, RZ, R14, R7 ;  /* 0x0000000eff077219 */ /* 0x000fe20000011607 */
[----:B------:R-:W-:-:S04]  /*7bb0*/  IMAD.MOV.U32 R11, RZ, RZ, -0x1 ;  /* 0xffffffffff0b7424 */ /* 0x000fc800078e00ff */
[----:B------:R-:W0:Y:S01]  /*7bc0*/  LDC R22, c[0x0][0x600] ;  /* 0x00018000ff167b82 */ /* 0x000e220000000800 */
[-CC-:B--2---:R-:W-:Y:S02]  /*7bd0*/  SHF.R.U64 R16, R18, R26.reuse, R7.reuse ;  /* 0x0000001a12107219 */ /* 0x184fe40000001207 */
[----:B------:R-:W-:-:S05]  /*7be0*/  SHF.R.U32.HI R7, RZ, R26, R7 ;  /* 0x0000001aff077219 */ /* 0x000fca0000011607 */
[----:B------:R-:W2:Y:S01]  /*7bf0*/  LDC R29, c[0x0][0x648] ;  /* 0x00019200ff1d7b82 */ /* 0x000ea20000000800 */
[-C--:B---3--:R-:W-:Y:S02]  /*7c00*/  SHF.L.U32 R10, R11, R28.reuse, RZ ;  /* 0x0000001c0b0a7219 */ /* 0x088fe400000006ff */
[--C-:B------:R-:W-:Y:S02]  /*7c10*/  SHF.R.U64 R21, R16, R28, R7.reuse ;  /* 0x0000001c10157219 */ /* 0x100fe40000001207 */
[----:B------:R-:W-:Y:S02]  /*7c20*/  LOP3.LUT R27, RZ, R10, RZ, 0x33, !PT ;  /* 0x0000000aff1b7212 */ /* 0x000fe400078e33ff */
[-C--:B------:R-:W-:Y:S01]  /*7c30*/  SHF.R.U32.HI R11, RZ, R28.reuse, R7 ;  /* 0x0000001cff0b7219 */ /* 0x080fe20000011607 */
[----:B------:R-:W3:Y:S01]  /*7c40*/  LDC R32, c[0x0][0x638] ;  /* 0x00018e00ff207b82 */ /* 0x000ee20000000800 */
[----:B------:R-:W-:Y:S01]  /*7c50*/  SHF.L.U32 R26, R13, R28, RZ ;  /* 0x0000001c0d1a7219 */ /* 0x000fe200000006ff */
[----:B------:R-:W-:-:S06]  /*7c60*/  IMAD.MOV.U32 R10, RZ, RZ, R21 ;  /* 0x000000ffff0a7224 */ /* 0x000fcc00078e0015 */
[----:B------:R-:W0:Y:S01]  /*7c70*/  LDC R33, c[0x0][0x610] ;  /* 0x00018400ff217b82 */ /* 0x000e220000000800 */
[----:B----4-:R-:W-:Y:S05]  /*7c80*/  @!P0 BRA `(.L_x_170) ;  /* 0x0000000000288947 */ /* 0x010fea0003800000 */
[----:B------:R-:W4:Y:S02]  /*7c90*/  LDC R10, c[0x0][0x64c] ;  /* 0x00019300ff0a7b82 */ /* 0x000f240000000800 */
[----:B----4-:R-:W-:-:S05]  /*7ca0*/  IADD3 R7, P0, R21, R10, RZ ;  /* 0x0000000a15077210 */ /* 0x010fca0007f1e0ff */
[----:B------:R-:W-:-:S04]  /*7cb0*/  IMAD.X R17, RZ, RZ, R11, P0 ;  /* 0x000000ffff117224 */ /* 0x000fc800000e060b */
[----:B------:R-:W-:-:S04]  /*7cc0*/  IMAD.WIDE.U32 R10, R17, R30, RZ ;  /* 0x0000001e110a7225 */ /* 0x000fc800078e00ff */
[----:B0-----:R-:W-:-:S04]  /*7cd0*/  IMAD.WIDE.U32 R12, P0, R7, R31, R10 ;  /* 0x0000001f070c7225 */ /* 0x001fc8000780000a */
[----:B------:R-:W-:-:S04]  /*7ce0*/  IMAD.WIDE.U32 R10, R7, R30, RZ ;  /* 0x0000001e070a7225 */ /* 0x000fc800078e00ff */
[----:B------:R-:W-:Y:S01]  /*7cf0*/  IMAD.X R15, RZ, RZ, RZ, P0 ;  /* 0x000000ffff0f7224 */ /* 0x000fe200000e06ff */
[----:B------:R-:W-:Y:S01]  /*7d00*/  IADD3 RZ, P0, R11, R12, RZ ;  /* 0x0000000c0bff7210 */ /* 0x000fe20007f1e0ff */
[----:B------:R-:W-:-:S04]  /*7d10*/  IMAD.MOV.U32 R14, RZ, RZ, R13 ;  /* 0x000000ffff0e7224 */ /* 0x000fc800078e000d */
[----:B------:R-:W-:-:S08]  /*7d20*/  IMAD.WIDE.U32.X R10, R17, R31, R14, P0 ;  /* 0x0000001f110a7225 */ /* 0x000fd000000e040e */
.L_x_170:
[----:B--2---:R-:W-:Y:S01]  /*7d30*/  SHF.R.U64 R7, R10, R29, R11 ;  /* 0x0000001d0a077219 */ /* 0x004fe2000000120b */
[----:B0-----:R-:W-:Y:S01]  /*7d40*/  VIADD R11, R22, 0xffffffff ;  /* 0xffffffff160b7836 */ /* 0x001fe20000000000 */
[----:B------:R-:W-:Y:S01]  /*7d50*/  LOP3.LUT R28, R16, R27, RZ, 0xc0, !PT ;  /* 0x0000001b101c7212 */ /* 0x000fe200078ec0ff */
[----:B------:R-:W-:Y:S02]  /*7d60*/  IMAD.MOV R20, RZ, RZ, -R20 ;  /* 0x000000ffff147224 */ /* 0x000fe400078e0a14 */
[----:B------:R-:W-:Y:S01]  /*7d70*/  IMAD.MOV R10, RZ, RZ, -R7 ;  /* 0x000000ffff0a7224 */ /* 0x000fe200078e0a07 */
[----:B------:R-:W-:Y:S01]  /*7d80*/  LOP3.LUT R18, R18, R11, RZ, 0xc0, !PT ;  /* 0x0000000b12127212 */ /* 0x000fe200078ec0ff */
[----:B------:R-:W-:Y:S02]  /*7d90*/  IMAD R28, R26, R7, R28 ;  /* 0x000000071a1c7224 */ /* 0x000fe400078e021c */
[----:B-1----:R-:W-:Y:S02]  /*7da0*/  @P2 IMAD R25, R23, R20, R24 ;  /* 0x0000001417192224 */ /* 0x002fe400078e0218 */
[----:B---3--:R-:W-:-:S02]  /*7db0*/  IMAD R7, R10, R32, R21 ;  /* 0x000000200a077224 */ /* 0x008fc400078e0215 */
[----:B------:R-:W-:Y:S02]  /*7dc0*/  IMAD R28, R28, R33, R25 ;  /* 0x000000211c1c7224 */ /* 0x000fe400078e0219 */
[----:B------:R-:W-:Y:S02]  /*7dd0*/  IMAD R7, R7, R22, R18 ;  /* 0x0000001607077224 */ /* 0x000fe400078e0212 */
[----:B------:R-:W-:-:S03]  /*7de0*/  IMAD.MOV.U32 R10, RZ, RZ, 0x1 ;  /* 0x00000001ff0a7424 */ /* 0x000fc600078e00ff */
[----:B------:R-:W-:Y:S02]  /*7df0*/  SEL R11, R7, R28, !P2 ;  /* 0x0000001c070b7207 */ /* 0x000fe40005000000 */
[----:B------:R-:W-:Y:S01]  /*7e00*/  SEL R28, R28, R7, !P2 ;  /* 0x000000071c1c7207 */ /* 0x000fe20005000000 */
[----:B------:R-:W-:-:S07]  /*7e10*/  IMAD.MOV.U32 R7, RZ, RZ, R19 ;  /* 0x000000ffff077224 */ /* 0x000fce00078e0013 */
.L_x_168:
[----:B------:R-:W-:Y:S01]  /*7e20*/  LOP3.LUT P0, RZ, R10, 0xff, RZ, 0xc0, !PT ;  /* 0x000000ff0aff7812 */ /* 0x000fe2000780c0ff */
[----:B------:R-:W-:-:S12]  /*7e30*/  IMAD.MOV.U32 R10, RZ, RZ, R28 ;  /* 0x000000ffff0a7224 */ /* 0x000fd800078e001c */
[----:B------:R-:W-:Y:S05]  /*7e40*/  @P0 BRA `(.L_x_171) ;  /* 0xffffff9000e80947 */ /* 0x000fea000383ffff */
[----:B------:R-:W-:Y:S05]  /*7e50*/  EXIT ;  /* 0x000000000000794d */ /* 0x000fea0003800000 */
.L_x_7:
[----:B0-----:R-:W-:Y:S01]  /*7e60*/  ULDC.64 UR4, c[0x0][0x650] ;  /* 0x0001940000047ab9 */ /* 0x001fe20000000a00 */
        /* <DEDUP_REMOVED lines=25> */
.L_x_173:
[----:B------:R-:W0:Y:S01]  /*8000*/  LDC.64 R28, c[0x0][0x640] ;  /* 0x00019000ff1c7b82 */ /* 0x000e220000000a00 */
[-CC-:B------:R-:W-:Y:S01]  /*8010*/  SHF.R.U64 R21, R16, R6.reuse, R17.reuse ;  /* 0x0000000610157219 */ /* 0x180fe20000001211 */
[----:B------:R-:W-:Y:S01]  /*8020*/  IMAD.MOV.U32 R31, RZ, RZ, 0x1 ;  /* 0x00000001ff1f7424 */ /* 0x000fe200078e00ff */
[----:B------:R-:W-:Y:S02]  /*8030*/  SHF.R.U32.HI R5, RZ, R6, R17 ;  /* 0x00000006ff057219 */ /* 0x000fe40000011611 */
        /* <DEDUP_REMOVED lines=9> */
[----:B0-----:R-:W-:Y:S01]  /*80d0*/  ISETP.NE.U32.AND P0, PT, R28, RZ, PT ;  /* 0x000000ff1c00720c */ /* 0x001fe20003f05070 */
[----:B------:R-:W-:-:S03]  /*80e0*/  IMAD.MOV.U32 R11, RZ, RZ, -0x1 ;  /* 0xffffffffff0b7424 */ /* 0x000fc600078e00ff */
[----:B------:R-:W-:Y:S02]  /*80f0*/  ISETP.NE.AND.EX P0, PT, R29, RZ, PT, P0 ;  /* 0x000000ff1d00720c */ /* 0x000fe40003f05300 */
[----:B------:R-:W0:Y:S01]  /*8100*/  LDC R24, c[0x0][0x600] ;  /* 0x00018000ff187b82 */ /* 0x000e220000000800 */
[-CC-:B-1----:R-:W-:Y:S02]  /*8110*/  SHF.R.U64 R18, R10, R14.reuse, R5.reuse ;  /* 0x0000000e0a127219 */ /* 0x182fe40000001205 */
[----:B------:R-:W-:-:S05]  /*8120*/  SHF.R.U32.HI R5, RZ, R14, R5 ;  /* 0x0000000eff057219 */ /* 0x000fca0000011605 */
        /* <DEDUP_REMOVED lines=21> */
.L_x_174:
[----:B-1----:R-:W-:Y:S01]  /*8280*/  SHF.R.U64 R6, R10, R25, R11 ;  /* 0x000000190a067219 */ /* 0x002fe2000000120b */
[----:B0-----:R-:W-:Y:S01]  /*8290*/  VIADD R11, R24, 0xffffffff ;  /* 0xffffffff180b7836 */ /* 0x001fe20000000000 */
[----:B------:R-:W-:Y:S01]  /*82a0*/  SHF.L.U32 R9, R31, R26, RZ ;  /* 0x0000001a1f097219 */ /* 0x000fe200000006ff */
[----:B------:R-:W-:Y:S01]  /*82b0*/  @P2 IMAD R12, R13, R20, R8 ;  /* 0x000000140d0c2224 */ /* 0x000fe200078e0208 */
[----:B------:R-:W-:Y:S01]  /*82c0*/  LOP3.LUT R5, R22, R33, RZ, 0xc0, !PT ;  /* 0x0000002116057212 */ /* 0x000fe200078ec0ff */
[----:B------:R-:W-:Y:S01]  /*82d0*/  IMAD.MOV R10, RZ, RZ, -R6 ;  /* 0x000000ffff0a7224 */ /* 0x000fe200078e0a06 */
[----:B------:R-:W-:Y:S01]  /*82e0*/  LOP3.LUT R18, R18, R11, RZ, 0xc0, !PT ;  /* 0x0000000b12127212 */ /* 0x000fe200078ec0ff */
[----:B------:R-:W-:Y:S02]  /*82f0*/  IMAD.MOV.U32 R8, RZ, RZ, 0x1 ;  /* 0x00000001ff087424 */ /* 0x000fe400078e00ff */
[----:B------:R-:W-:Y:S02]  /*8300*/  IMAD R9, R9, R6, R5 ;  /* 0x0000000609097224 */ /* 0x000fe400078e0205 */
[----:B--2---:R-:W-:-:S02]  /*8310*/  IMAD R5, R10, R27, R23 ;  /* 0x0000001b0a057224 */ /* 0x004fc400078e0217 */
[----:B---3--:R-:W-:Y:S02]  /*8320*/  IMAD R6, R9, R30, R12 ;  /* 0x0000001e09067224 */ /* 0x008fe400078e020c */
[----:B------:R-:W-:Y:S01]  /*8330*/  IMAD R9, R5, R24, R18 ;  /* 0x0000001805097224 */ /* 0x000fe200078e0212 */
[----:B------:R-:W-:Y:S01]  /*8340*/  PRMT R5, R8, 0x7610, R5 ;  /* 0x0000761008057816 */ /* 0x000fe20000000005 */
[----:B------:R-:W-:-:S03]  /*8350*/  IMAD.MOV.U32 R16, RZ, RZ, R21 ;  /* 0x000000ffff107224 */ /* 0x000fc600078e0015 */
[----:B------:R-:W-:Y:S02]  /*8360*/  SEL R17, R9, R6, !P2 ;  /* 0x0000000609117207 */ /* 0x000fe40005000000 */
[----:B------:R-:W-:-:S07]  /*8370*/  SEL R6, R6, R9, !P2 ;  /* 0x0000000906067207 */ /* 0x000fce0005000000 */
.L_x_172:
[----:B------:R-:W-:-:S08]  /*8380*/  NOP ;  /* 0x0000000000007918 */ /* 0x000fd00000000000 */
[----:B------:R-:W0:-:S00]  /*8390*/  USETMAXREG.DEALLOC.CTAPOOL 0x28 ;  /* 0x00000028000079c8 */ /* 0x000e0000080e0500 */
[----:B0-----:R-:W-:-:S13]  /*83a0*/  ISETP.NE.AND P0, PT, R7, RZ, PT ;  /* 0x000000ff0700720c */ /* 0x001fda0003f05270 */
[----:B------:R-:W-:Y:S05]  /*83b0*/  @P0 EXIT ;  /* 0x000000000000094d */ /* 0x000fea0003800000 */
[----:B------:R-:W-:Y:S01]  /*83c0*/  LOP3.LUT P0, RZ, R5, 0xff, RZ, 0xc0, !PT ;  /* 0x000000ff05ff7812 */ /* 0x000fe2000780c0ff */
[----:B------:R-:W-:Y:S02]  /*83d0*/  IMAD.MOV.U32 R11, RZ, RZ, 0x1 ;  /* 0x00000001ff0b7424 */ /* 0x000fe400078e00ff */
[----:B------:R-:W-:-:S10]  /*83e0*/  IMAD.MOV.U32 R15, RZ, RZ, RZ ;  /* 0x000000ffff0f7224 */ /* 0x000fd400078e00ff */
[----:B------:R-:W-:Y:S05]  /*83f0*/  @!P0 BRA `(.L_x_175) ;  /* 0x0000000c00708947 */ /* 0x000fea0003800000 */
[----:B------:R-:W0:Y:S01]  /*8400*/  LDC R5, c[0x0][0x28c] ;  /* 0x0000a300ff057b82 */ /* 0x000e220000000800 */
[----:B------:R-:W-:Y:S01]  /*8410*/  UMOV UR14, 0x1 ;  /* 0x00000001000e7882 */ /* 0x000fe20000000000 */
[----:B------:R-:W-:Y:S01]  /*8420*/  ULDC UR9, c[0x0][0xc] ;  /* 0x0000030000097ab9 */ /* 0x000fe20000000800 */
[----:B------:R-:W-:Y:S01]  /*8430*/  ULDC UR12, c[0x0][0x10] ;  /* 0x00000400000c7ab9 */ /* 0x000fe20000000800 */
[----:B------:R-:W-:Y:S01]  /*8440*/  ULDC UR5, c[0x0][0x658] ;  /* 0x0001960000057ab9 */ /* 0x000fe20000000800 */
[----:B------:R-:W-:Y:S01]  /*8450*/  UMOV UR7, 0xffffffff ;  /* 0xffffffff00077882 */ /* 0x000fe20000000000 */
[----:B------:R-:W-:Y:S01]  /*8460*/  BSSY B0, `(.L_x_175) ;  /* 0x00000d5000007945 */ /* 0x000fe20003800000 */
[----:B------:R-:W-:Y:S01]  /*8470*/  USHF.L.U32 UR7, UR7, UR5, URZ ;  /* 0x0000000507077299 */ /* 0x000fe2000800063f */
[----:B------:R-:W1:Y:S01]  /*8480*/  S2UR UR8, SR_CgaCtaId ;  /* 0x00000000000879c3 */ /* 0x000e620000008800 */
[----:B------:R-:W-:Y:S01]  /*8490*/  USHF.L.U32 UR5, UR14, UR5, URZ ;  /* 0x000000050e057299 */ /* 0x000fe2000800063f */
[----:B------:R-:W-:Y:S01]  /*84a0*/  IMAD.MOV.U32 R13, RZ, RZ, 0x1 ;  /* 0x00000001ff0d7424 */ /* 0x000fe200078e00ff */
[----:B------:R-:W-:Y:S01]  /*84b0*/  LOP3.LUT R14, R4, 0x2, RZ, 0xfc, !PT ;  /* 0x00000002040e7812 */ /* 0x000fe200078efcff */
[----:B------:R-:W-:Y:S01]  /*84c0*/  IMAD.MOV.U32 R11, RZ, RZ, 0x1 ;  /* 0x00000001ff0b7424 */ /* 0x000fe200078e00ff */
[----:B------:R-:W-:Y:S01]  /*84d0*/  ULDC UR4, c[0x0][0x600] ;  /* 0x0001800000047ab9 */ /* 0x000fe20000000800 */
[----:B------:R-:W-:Y:S01]  /*84e0*/  IMAD.MOV.U32 R15, RZ, RZ, RZ ;  /* 0x000000ffff0f7224 */ /* 0x000fe200078e00ff */
[----:B------:R-:W-:Y:S01]  /*84f0*/  UMOV UR15, 0x5 ;  /* 0x00000005000f7882 */ /* 0x000fe20000000000 */
[----:B------:R-:W-:-:S02]  /*8500*/  UIADD3 UR4, UR4, -0x1, URZ ;  /* 0xffffffff04047890 */ /* 0x000fc4000fffe03f */
[----:B------:R-:W-:Y:S01]  /*8510*/  ULOP3.LUT UR7, URZ, UR7, URZ, 0x33, !UPT ;  /* 0x000000073f077292 */ /* 0x000fe2000f8e333f */
[----:B------:R-:W-:Y:S01]  /*8520*/  ULDC.64 UR30, c[0x0][0x198] ;  /* 0x00006600001e7ab9 */ /* 0x000fe20000000a00 */
[----:B0-----:R-:W-:-:S05]  /*8530*/  VIADD R5, R5, 0x3f ;  /* 0x0000003f05057836 */ /* 0x001fca0000000000 */
[----:B------:R-:W-:Y:S01]  /*8540*/  SHF.R.S32.HI R8, RZ, 0x1f, R5 ;  /* 0x0000001fff087819 */ /* 0x000fe20000011405 */
[----:B-1----:R-:W-:-:S03]  /*8550*/  ULOP3.LUT UR10, UR8, 0x1, URZ, 0xc0, !UPT ;  /* 0x00000001080a7892 */ /* 0x002fc6000f8ec03f */
[----:B------:R-:W-:Y:S01]  /*8560*/  LEA.HI R8, R8, R5, RZ, 0x6 ;  /* 0x0000000508087211 */ /* 0x000fe200078f30ff */
[----:B------:R-:W-:Y:S02]  /*8570*/  USHF.R.U32.HI UR28, URZ, 0x1, UR8 ;  /* 0x000000013f1c7899 */ /* 0x000fe40008011608 */
[----:B------:R-:W-:Y:S01]  /*8580*/  USHF.L.U32 UR6, UR8, 0x6, URZ ;  /* 0x0000000608067899 */ /* 0x000fe2000800063f */
[----:B------:R-:W-:Y:S01]  /*8590*/  SHF.R.S32.HI R10, RZ, 0x6, R8 ;  /* 0x00000006ff0a7819 */ /* 0x000fe20000011408 */
[----:B------:R-:W-:Y:S02]  /*85a0*/  USHF.L.U32 UR27, UR8, 0xc, URZ ;  /* 0x0000000c081b7899 */ /* 0x000fe4000800063f */
[----:B------:R-:W-:Y:S02]  /*85b0*/  ULOP3.LUT UR8, UR8, 0xfffffffe, URZ, 0xc0, !UPT ;  /* 0xfffffffe08087892 */ /* 0x000fe4000f8ec03f */
[----:B------:R-:W-:Y:S01]  /*85c0*/  UISETP.GT.U32.AND UP0, UPT, UR10, 0xffff, UPT ;  /* 0x0000ffff0a00788c */ /* 0x000fe2000bf04070 */
[----:B------:R-:W-:Y:S01]  /*85d0*/  VIADD R5, R10, 0x1 ;  /* 0x000000010a057836 */ /* 0x000fe20000000000 */
[----:B------:R-:W-:-:S02]  /*85e0*/  USHF.L.U32 UR13, UR14, UR8, URZ ;  /* 0x000000080e0d7299 */ /* 0x000fc4000800063f */
[----:B------:R-:W-:Y:S02]  /*85f0*/  ULOP3.LUT UR11, UR8, 0x1, URZ, 0xfc, !UPT ;  /* 0x00000001080b7892 */ /* 0x000fe4000f8efc3f */
[----:B------:R-:W-:Y:S02]  /*8600*/  UIMAD.WIDE.U32 UR8, UR9, UR12, URZ ;  /* 0x0000000c090872a5 */ /* 0x000fe4000f8e003f */
[----:B------:R-:W-:Y:S01]  /*8610*/  USEL UR10, UR10, 0xffff, !UP0 ;  /* 0x0000ffff0a0a7887 */ /* 0x000fe2000c000000 */
[----:B------:R-:W-:Y:S01]  /*8620*/  ULDC UR12, c[0x0][0x14] ;  /* 0x00000500000c7ab9 */ /* 0x000fe20000000800 */
[----:B------:R-:W-:Y:S02]  /*8630*/  USHF.L.U32 UR11, UR14, UR11, URZ ;  /* 0x0000000b0e0b7299 */ /* 0x000fe4000800063f */
[----:B------:R-:W-:Y:S02]  /*8640*/  UIMAD.WIDE.U32 UR24, UR8, UR12, URZ ;  /* 0x0000000c081872a5 */ /* 0x000fe4000f8e003f */
[----:B------:R-:W-:-:S02]  /*8650*/  UIMAD UR14, UR9, UR12, URZ ;  /* 0x0000000c090e72a4 */ /* 0x000fc4000f8e023f */
[----:B------:R-:W-:Y:S02]  /*8660*/  ULOP3.LUT UR10, UR10, 0xffff, URZ, 0xc0, !UPT ;  /* 0x0000ffff0a0a7892 */ /* 0x000fe4000f8ec03f */
[----:B------:R-:W-:Y:S02]  /*8670*/  ULOP3.LUT UR6, UR6, 0x40, URZ, 0xc0, !UPT ;  /* 0x0000004006067892 */ /* 0x000fe4000f8ec03f */
[----:B------:R-:W-:Y:S02]  /*8680*/  ULOP3.LUT UR13, UR13, UR11, URZ, 0xfc, !UPT ;  /* 0x0000000b0d0d7292 */ /* 0x000fe4000f8efc3f */
[----:B------:R-:W-:Y:S02]  /*8690*/  UIADD3 UR14, UR25, UR14, URZ ;  /* 0x0000000e190e7290 */ /* 0x000fe4000fffe03f */
[----:B------:R-:W-:-:S12]  /*86a0*/  USHF.L.U32 UR15, UR15, UR10, URZ ;  /* 0x0000000a0f0f7299 */ /* 0x000fd8000800063f */
.L_x_186:
[----:B------:R-:W-:-:S03]  /*86b0*/  UMOV UR8, 0xffffffff ;  /* 0xffffffff00087882 */ /* 0x000fc60000000000 */
[----:B------:R-:W-:Y:S05]  /*86c0*/  BRA.DIV UR8, `(.L_x_176) ;  /* 0x0000000e08d07947 */ /* 0x000fea000b800000 */
[----:B------:R-:W-:-:S13]  /*86d0*/  ELECT P0, URZ, PT ;  /* 0x00000000003f782f */ /* 0x000fda0003800000 */
.L_x_198:
[----:B------:R-:W0:Y:S01]  /*86e0*/  LDC R7, c[0x0][0x28c] ;  /* 0x0000a300ff077b82 */ /* 0x000e220000000800 */
[----:B------:R-:W-:Y:S01]  /*86f0*/  BSSY B1, `(.L_x_177) ;  /* 0x000003b000017945 */ /* 0x000fe20003800000 */
[----:B0-----:R-:W-:-:S13]  /*8700*/  ISETP.LT.OR P0, PT, R7, 0x1, !P0 ;  /* 0x000000010700780c */ /* 0x001fda0004701670 */
[----:B------:R-:W-:Y:S05]  /*8710*/  @P0 BRA `(.L_x_178) ;  /* 0x0000000000e00947 */ /* 0x000fea0003800000 */
[----:B------:R-:W-:Y:S01]  /*8720*/  LEA R9, R6, UR28, 0x1 ;  /* 0x0000001c06097c11 */ /* 0x000fe2000f8e08ff */
[----:B------:R-:W-:Y:S01]  /*8730*/  IMAD.MOV.U32 R21, RZ, RZ, RZ ;  /* 0x000000ffff157224 */ /* 0x000fe200078e00ff */
[----:B------:R-:W-:Y:S01]  /*8740*/  LEA R17, R17, UR6, 0x7 ;  /* 0x0000000611117c11 */ /* 0x000fe2000f8e38ff */
[----:B------:R-:W-:Y:S02]  /*8750*/  IMAD.MOV.U32 R6, RZ, RZ, R5 ;  /* 0x000000ffff067224 */ /* 0x000fe400078e0005 */
[----:B------:R-:W-:Y:S02]  /*8760*/  IMAD.MOV.U32 R7, RZ, RZ, R11 ;  /* 0x000000ffff077224 */ /* 0x000fe400078e000b */
[----:B------:R-:W-:Y:S02]  /*8770*/  IMAD.MOV.U32 R8, RZ, RZ, R15 ;  /* 0x000000ffff087224 */ /* 0x000fe400078e000f */
[----:B------:R-:W-:-:S07]  /*8780*/  IMAD.SHL.U32 R18, R9, 0x40, RZ ;  /* 0x0000004009127824 */ /* 0x000fce00078e00ff */
.L_x_181:
[----:B------:R-:W0:Y:S01]  /*8790*/  S2R R12, SR_CgaCtaId ;  /* 0x00000000000c7919 */ /* 0x000e220000008800 */
[----:B------:R-:W-:Y:S02]  /*87a0*/  MOV R9, 0x400 ;  /* 0x0000040000097802 */ /* 0x000fe40000000f00 */
[----:B------:R-:W-:Y:S02]  /*87b0*/  LOP3.LUT P1, RZ, R0, 0x7f, RZ, 0xc0, !PT ;  /* 0x0000007f00ff7812 */ /* 0x000fe4000782c0ff */
[----:B0-----:R-:W-:Y:S02]  /*87c0*/  LEA R19, R12, R9, 0x18 ;  /* 0x000000090c137211 */ /* 0x001fe400078ec0ff */
[----:B------:R-:W-:-:S09]  /*87d0*/  SHF.L.U32 R9, R7, 0x1f, RZ ;  /* 0x0000001f07097819 */ /* 0x000fd200000006ff */
[----:B------:R-:W0:Y:S01]  /*87e0*/  @!P1 LDC R12, c[0x0][0x500] ;  /* 0x00014000ff0c9b82 */ /* 0x000e220000000800 */
[----:B------:R-:W-:-:S04]  /*87f0*/  IMAD R20, R8, 0x8, R19 ;  /* 0x0000000808147824 */ /* 0x000fc800078e0213 */
[----:B------:R-:W1:Y:S02]  /*8800*/  SYNCS.PHASECHK.TRANS64.TRYWAIT P0, [R20+URZ+0x28], R9 ;  /* 0x00002809140075a7 */ /* 0x000e64000800017f */
[----:B-1----:R-:W-:Y:S05]  /*8810*/  @!P0 BRA `(.L_x_179) ;  /* 0x0000000c009c8947 */ /* 0x002fea0003800000 */
.L_x_199:
[----:B-1----:R-:W-:Y:S01]  /*8820*/  PRMT R9, R14, 0x9910, RZ ;  /* 0x000099100e097816 */ /* 0x002fe200000000ff */
[----:B0-----:R0:W-:Y:S03]  /*8830*/  @!P1 SYNCS.ARRIVE.TRANS64 RZ, [R20+URZ], R12 ;  /* 0x0000000c14ff99a7 */ /* 0x0011e6000800003f */
[----:B------:R-:W-:-:S13]  /*8840*/  ISETP.NE.AND P0, PT, R9, 0x2, PT ;  /* 0x000000020900780c */ /* 0x000fda0003f05270 */
[----:B0-----:R-:W-:Y:S05]  /*8850*/  @P0 BRA `(.L_x_180) ;  /* 0x0000000000040947 */ /* 0x001fea0003800000 */
[----:B------:R-:W-:Y:S01]  /*8860*/  BPT.TRAP 0x1 ;  /* 0x000000040000795c */ /* 0x000fe20000300000 */
.L_x_180:
[----:B------:R-:W-:Y:S01]  /*8870*/  R2UR UR8, R8 ;  /* 0x00000000080872ca */ /* 0x000fe200000e0000 */
[----:B------:R-:W-:Y:S01]  /*8880*/  VIADD R6, R6, 0xffffffff ;  /* 0xffffffff06067836 */ /* 0x000fe20000000000 */
[----:B------:R-:W-:Y:S01]  /*8890*/  R2UR UR22, R19 ;  /* 0x00000000131672ca */ /* 0x000fe200000e0000 */
[----:B------:R-:W-:Y:S01]  /*88a0*/  UIADD3 UR16, UP0, UR30, 0xf0, URZ ;  /* 0x000000f01e107890 */ /* 0x000fe2000ff1e03f */
[----:B------:R-:W-:Y:S01]  /*88b0*/  R2UR UR23, R18 ;  /* 0x00000000121772ca */ /* 0x000fe200000e0000 */
[----:B------:R-:W-:Y:S01]  /*88c0*/  UIADD3 UR32, UP1, UR30, 0x1f0, URZ ;  /* 0x000001f01e207890 */ /* 0x000fe2000ff3e03f */
[----:B------:R-:W-:Y:S01]  /*88d0*/  R2UR UR9, R20 ;  /* 0x00000000140972ca */ /* 0x000fe200000e0000 */
[----:B------:R-:W-:Y:S01]  /*88e0*/  UIADD3.X UR17, URZ, UR31, URZ, UP0, !UPT ;  /* 0x0000001f3f117290 */ /* 0x000fe200087fe43f */
[----:B------:R-:W-:Y:S01]  /*88f0*/  R2UR UR10, R21 ;  /* 0x00000000150a72ca */ /* 0x000fe200000e0000 */
[----:B------:R-:W-:Y:S01]  /*8900*/  UPRMT UR20, URZ, 0x5410, UR15 ;  /* 0x000054103f147896 */ /* 0x000fe2000800000f */
[----:B------:R-:W-:Y:S01]  /*8910*/  R2UR UR12, R16 ;  /* 0x00000000100c72ca */ /* 0x000fe200000e0000 */
[----:B------:R-:W-:Y:S01]  /*8920*/  VIADD R8, R8, 0x1 ;  /* 0x0000000108087836 */ /* 0x000fe20000000000 */
[----:B------:R-:W-:Y:S01]  /*8930*/  R2UR UR26, R17 ;  /* 0x00000000111a72ca */ /* 0x000fe200000e0000 */
[----:B------:R-:W-:Y:S01]  /*8940*/  USHF.L.U32 UR8, UR8, 0xd, URZ ;  /* 0x0000000d08087899 */ /* 0x000fe2000800063f */
[----:B------:R-:W-:Y:S01]  /*8950*/  ISETP.GT.AND P1, PT, R6, 0x1, PT ;  /* 0x000000010600780c */ /* 0x000fe20003f24270 */
[----:B------:R-:W-:Y:S01]  /*8960*/  UPRMT UR29, URZ, 0x5410, UR13 ;  /* 0x000054103f1d7896 */ /* 0x000fe2000800000d */
[C---:B------:R-:W-:Y:S01]  /*8970*/  ISETP.NE.AND P0, PT, R8.reuse, 0x5, PT ;  /* 0x000000050800780c */ /* 0x040fe20003f05270 */
[----:B------:R-:W-:Y:S01]  /*8980*/  ULEA UR11, UR28, UR8, 0xc ;  /* 0x000000081c0b7291 */ /* 0x000fe2000f8e603f */
[----:B------:R-:W-:Y:S01]  /*8990*/  VIADD R21, R21, 0x40 ;  /* 0x0000004015157836 */ /* 0x000fe20000000000 */
[----:B------:R-:W-:Y:S01]  /*89a0*/  ULOP3.LUT UR8, UR8, 0x1000, UR27, 0xf8, !UPT ;  /* 0x0000100008087892 */ /* 0x000fe2000f8ef81b */
[----:B------:R-:W-:Y:S01]  /*89b0*/  SEL R12, RZ, 0x1, P0 ;  /* 0x00000001ff0c7807 */ /* 0x000fe20000000000 */
[----:B------:R-:W-:Y:S01]  /*89c0*/  UIADD3 UR21, UR22, 0x100, UR11 ;  /* 0x0000010016157890 */ /* 0x000fe2000fffe00b */
[----:B------:R-:W-:Y:S01]  /*89d0*/  SEL R8, R8, RZ, P0 ;  /* 0x000000ff08087207 */ /* 0x000fe20000000000 */
[----:B------:R-:W-:Y:S01]  /*89e0*/  UIADD3 UR22, UR22, 0xa100, UR8 ;  /* 0x0000a10016167890 */ /* 0x000fe2000fffe008 */
[----:B------:R-:W-:Y:S01]  /*89f0*/  LOP3.LUT R7, R7, R12, RZ, 0x3c, !PT ;  /* 0x0000000c07077212 */ /* 0x000fe200078e3cff */
[----:B------:R-:W-:Y:S01]  /*8a00*/  UIADD3.X UR33, URZ, UR31, URZ, UP1, !UPT ;  /* 0x0000001f3f217290 */ /* 0x000fe20008ffe43f */
[----:B------:R-:W-:Y:S01]  /*8a10*/  UMOV UR18, 0x0 ;  /* 0x0000000000127882 */ /* 0x000fe20000000000 */
[----:B------:R-:W-:Y:S01]  /*8a20*/  UMOV UR19, 0x10000000 ;  /* 0x1000000000137882 */ /* 0x000fe20000000000 */
[----:B------:R-:W-:Y:S01]  /*8a30*/  UMOV UR11, UR23 ;  /* 0x00000017000b7c82 */ /* 0x000fe20008000000 */
[----:B------:R-:W-:-:S02]  /*8a40*/  UMOV UR8, UR21 ;  /* 0x0000001500087c82 */ /* 0x000fc40008000000 */
[----:B------:R0:W-:Y:S02]  /*8a50*/  UTMALDG.3D.MULTICAST [UR8], [UR16], UR20, desc[UR18] ;  /* 0x00001208100073b4 */ /* 0x0001e40008011814 */
[----:B0-----:R-:W-:Y:S01]  /*8a60*/  UMOV UR8, UR22 ;  /* 0x0000001600087c82 */ /* 0x001fe20008000000 */
[----:B------:R-:W-:Y:S02]  /*8a70*/  UMOV UR11, UR26 ;  /* 0x0000001a000b7c82 */ /* 0x000fe40008000000 */
[----:B------:R0:W-:Y:S02]  /*8a80*/  UTMALDG.3D.MULTICAST [UR8], [UR32], UR29, desc[UR18] ;  /* 0x00001208200073b4 */ /* 0x0001e4000801181d */
[----:B0-----:R-:W-:Y:S05]  /*8a90*/  @P1 BRA `(.L_x_181) ;  /* 0xfffffffc003c1947 */ /* 0x001fea000383ffff */
.L_x_178:
[----:B------:R-:W-:Y:S05]  /*8aa0*/  BSYNC B1 ;  /* 0x0000000000017941 */ /* 0x000fea0003800000 */
.L_x_177:
[----:B------:R-:W-:Y:S01]  /*8ab0*/  LOP3.LUT P1, RZ, R13, 0xff, RZ, 0xc0, !PT ;  /* 0x000000ff0dff7812 */ /* 0x000fe2000782c0ff */
[C---:B------:R-:W-:Y:S01]  /*8ac0*/  IMAD.IADD R15, R10.reuse, 0x1, R15 ;  /* 0x000000010a0f7824 */ /* 0x040fe200078e020f */
[----:B------:R-:W-:Y:S01]  /*8ad0*/  ULDC.64 UR8, c[0x0][0x650] ;  /* 0x0001940000087ab9 */ /* 0x000fe20000000a00 */
[C---:B------:R-:W-:Y:S01]  /*8ae0*/  ISETP.GE.U32.AND P3, PT, R10.reuse, 0x5, PT ;  /* 0x000000050a00780c */ /* 0x040fe20003f66070 */
[----:B------:R-:W-:Y:S01]  /*8af0*/  BSSY B1, `(.L_x_182) ;  /* 0x0000069000017945 */ /* 0x000fe20003800000 */
[----:B------:R-:W-:Y:S01]  /*8b00*/  IMAD.MOV.U32 R17, RZ, RZ, -0x1 ;  /* 0xffffffffff117424 */ /* 0x000fe200078e00ff */
[----:B------:R-:W-:Y:S01]  /*8b10*/  ISETP.GT.U32.AND P0, PT, R15, 0x4, PT ;  /* 0x000000040f00780c */ /* 0x000fe20003f04070 */
[----:B------:R-:W-:Y:S01]  /*8b20*/  IMAD.MOV.U32 R16, RZ, RZ, -0x1 ;  /* 0xffffffffff107424 */ /* 0x000fe200078e00ff */
[----:B------:R-:W-:Y:S02]  /*8b30*/  PRMT R13, RZ, 0x7610, R13 ;  /* 0x00007610ff0d7816 */ /* 0x000fe4000000000d */
[----:B------:R-:W-:-:S03]  /*8b40*/  ISETP.LT.U32.AND P0, PT, R10, 0x5, P0 ;  /* 0x000000050a00780c */ /* 0x000fc60000701070 */
[----:B------:R-:W0:Y:S01]  /*8b50*/  @P1 S2R R7, SR_CgaCtaId ;  /* 0x0000000000071919 */ /* 0x000e220000008800 */
[----:B------:R-:W-:-:S04]  /*8b60*/  @P1 MOV R6, 0x400 ;  /* 0x0000040000061802 */ /* 0x000fc80000000f00 */
[----:B0-----:R-:W-:Y:S01]  /*8b70*/  @P1 LEA R8, R7, R6, 0x18 ;  /* 0x0000000607081211 */ /* 0x001fe200078ec0ff */
[----:B------:R-:W-:Y:S01]  /*8b80*/  IMAD.WIDE.U32 R6, R15, -0x33333333, RZ ;  /* 0xcccccccd0f067825 */ /* 0x000fe200078e00ff */
[----:B------:R-:W-:Y:S02]  /*8b90*/  SEL R6, RZ, 0x1, !P0 ;  /* 0x00000001ff067807 */ /* 0x000fe40004000000 */
[----:B------:R0:W-:Y:S01]  /*8ba0*/  @P1 SYNCS.ARRIVE.TRANS64.A1T0 RZ, [R8+URZ+0x68], RZ ;  /* 0x000068ff08ff19a7 */ /* 0x0001e2000810003f */
[----:B------:R-:W-:Y:S02]  /*8bb0*/  IADD3 R2, P1, R2, UR24, RZ ;  /* 0x0000001802027c10 */ /* 0x000fe4000ff3e0ff */
[----:B------:R-:W-:Y:S01]  /*8bc0*/  LOP3.LUT R11, R11, R6, RZ, 0x3c, !PT ;  /* 0x000000060b0b7212 */ /* 0x000fe200078e3cff */
[----:B------:R-:W-:Y:S01]  /*8bd0*/  IMAD.MOV.U32 R6, RZ, RZ, -0x1 ;  /* 0xffffffffff067424 */ /* 0x000fe200078e00ff */
[----:B------:R-:W-:Y:S02]  /*8be0*/  IADD3.X R3, R3, UR14, RZ, P1, !PT ;  /* 0x0000000e03037c10 */ /* 0x000fe40008ffe4ff */
[----:B------:R-:W-:-:S02]  /*8bf0*/  ISETP.GE.U32.AND P0, PT, R2, UR8, PT ;  /* 0x0000000802007c0c */ /* 0x000fc4000bf06070 */
[----:B0-----:R-:W-:Y:S02]  /*8c00*/  SHF.R.U32.HI R8, RZ, 0x2, R7 ;  /* 0x00000002ff087819 */ /* 0x001fe40000011607 */
[----:B------:R-:W-:Y:S02]  /*8c10*/  ISETP.GE.U32.AND.EX P0, PT, R3, UR9, PT, P0 ;  /* 0x0000000903007c0c */ /* 0x000fe4000bf06100 */
[----:B------:R-:W-:Y:S01]  /*8c20*/  @P3 LOP3.LUT R11, R11, 0x1, R8, 0x78, !PT ;  /* 0x000000010b0b3812 */ /* 0x000fe200078e7808 */
[----:B------:R-:W-:Y:S01]  /*8c30*/  IMAD R15, R8, -0x5, R15 ;  /* 0xfffffffb080f7824 */ /* 0x000fe200078e020f */
[----:B------:R-:W-:-:S09]  /*8c40*/  PRMT R7, RZ, 0x7610, R7 ;  /* 0x00007610ff077816 */ /* 0x000fd20000000007 */
[----:B------:R-:W-:Y:S05]  /*8c50*/  @P0 BRA `(.L_x_183) ;  /* 0x0000000400480947 */ /* 0x000fea0003800000 */
[----:B------:R-:W0:Y:S01]  /*8c60*/  S2R R17, SR_CTAID.X ;  /* 0x0000000000117919 */ /* 0x000e220000002500 */
[----:B------:R-:W-:Y:S01]  /*8c70*/  ULDC.64 UR8, c[0x0][0x628] ;  /* 0x00018a0000087ab9 */ /* 0x000fe20000000a00 */
[----:B------:R-:W1:Y:S01]  /*8c80*/  LDC R18, c[0x0][0x144] ;  /* 0x00005100ff127b82 */ /* 0x000e620000000800 */
[----:B------:R-:W-:Y:S01]  /*8c90*/  ISETP.NE.U32.AND P0, PT, RZ, UR8, PT ;  /* 0x00000008ff007c0c */ /* 0x000fe2000bf05070 */
[----:B------:R-:W2:Y:S01]  /*8ca0*/  S2R R12, SR_CTAID.Y ;  /* 0x00000000000c7919 */ /* 0x000ea20000002600 */
[----:B------:R-:W-:Y:S01]  /*8cb0*/  ULDC UR10, c[0x0][0x150] ;  /* 0x00005400000a7ab9 */ /* 0x000fe20000000800 */
[----:B------:R-:W-:Y:S01]  /*8cc0*/  ULDC UR11, c[0x0][0x630] ;  /* 0x00018c00000b7ab9 */ /* 0x000fe20000000800 */
[----:B------:R-:W-:Y:S01]  /*8cd0*/  ISETP.NE.AND.EX P0, PT, RZ, UR9, PT, P0 ;  /* 0x00000009ff007c0c */ /* 0x000fe2000bf05300 */
[----:B------:R-:W-:Y:S01]  /*8ce0*/  IMAD.MOV.U32 R6, RZ, RZ, R2 ;  /* 0x000000ffff067224 */ /* 0x000fe200078e0002 */
[----:B0-----:R-:W-:-:S05]  /*8cf0*/  I2FP.F32.U32 R7, R17 ;  /* 0x0000001100077245 */ /* 0x001fca0000201000 */
[----:B------:R-:W-:Y:S01]  /*8d00*/  FMUL R20, R7, UR10 ;  /* 0x0000000a07147c20 */ /* 0x000fe20008400000 */
[----:B------:R-:W-:-:S05]  /*8d10*/  IMAD.MOV.U32 R7, RZ, RZ, R3 ;  /* 0x000000ffff077224 */ /* 0x000fca00078e0003 */
[----:B--2---:R-:W-:Y:S05]  /*8d20*/  @!P0 BRA `(.L_x_184) ;  /* 0x0000000000288947 */ /* 0x004fea0003800000 */
[----:B------:R-:W-:Y:S02]  /*8d30*/  ULDC UR10, c[0x0][0x634] ;  /* 0x00018d00000a7ab9 */ /* 0x000fe40000000800 */
[----:B------:R-:W-:-:S05]  /*8d40*/  IADD3 R7, P0, R2, UR10, RZ ;  /* 0x0000000a02077c10 */ /* 0x000fca000ff1e0ff */
[----:B------:R-:W-:-:S04]  /*8d50*/  IMAD.X R19, RZ, RZ, R3, P0 ;  /* 0x000000ffff137224 */ /* 0x000fc800000e0603 */
[----:B------:R-:W-:-:S04]  /*8d60*/  IMAD.WIDE.U32 R8, R19, UR8, RZ ;  /* 0x0000000813087c25 */ /* 0x000fc8000f8e00ff */
[----:B------:R-:W-:-:S04]  /*8d70*/  IMAD.WIDE.U32 R8, P0, R7, UR9, R8 ;  /* 0x0000000907087c25 */ /* 0x000fc8000f800008 */
[----:B------:R-:W-:-:S04]  /*8d80*/  IMAD.WIDE.U32 R6, R7, UR8, RZ ;  /* 0x0000000807067c25 */ /* 0x000fc8000f8e00ff */
[----:B------:R-:W-:Y:S01]  /*8d90*/  IMAD.MOV.U32 R6, RZ, RZ, R9 ;  /* 0x000000ffff067224 */ /* 0x000fe200078e0009 */
[----:B------:R-:W-:Y:S01]  /*8da0*/  IADD3 RZ, P1, R7, R8, RZ ;  /* 0x0000000807ff7210 */ /* 0x000fe20007f3e0ff */
[----:B------:R-:W-:-:S04]  /*8db0*/  IMAD.X R7, RZ, RZ, RZ, P0 ;  /* 0x000000ffff077224 */ /* 0x000fc800000e06ff */
[----:B------:R-:W-:-:S08]  /*8dc0*/  IMAD.WIDE.U32.X R6, R19, UR9, R6, P1 ;  /* 0x0000000913067c25 */ /* 0x000fd000088e0406 */
.L_x_184:
[--C-:B------:R-:W-:Y:S01]  /*8dd0*/  SHF.R.U64 R16, R6, UR11, R7.reuse ;  /* 0x0000000b06107c19 */ /* 0x100fe20008001207 */
[----:B------:R-:W0:Y:S01]  /*8de0*/  F2I.U32.TRUNC.NTZ R20, R20 ;  /* 0x0000001400147305 */ /* 0x000e22000020f000 */
[----:B------:R-:W-:Y:S01]  /*8df0*/  SHF.R.U32.HI R6, RZ, UR11, R7 ;  /* 0x0000000bff067c19 */ /* 0x000fe20008011607 */
[----:B------:R-:W-:Y:S01]  /*8e00*/  ULDC.64 UR8, c[0x0][0x620] ;  /* 0x0001880000087ab9 */ /* 0x000fe20000000a00 */
[----:B------:R-:W-:Y:S01]  /*8e10*/  IADD3 R9, P0, RZ, -R16, RZ ;  /* 0x80000010ff097210 */ /* 0x000fe20007f1e0ff */
[----:B------:R-:W-:Y:S01]  /*8e20*/  ULDC.64 UR10, c[0x0][0x640] ;  /* 0x00019000000a7ab9 */ /* 0x000fe20000000a00 */
[----:B------:R-:W2:Y:S03]  /*8e30*/  LDC R21, c[0x0][0x148] ;  /* 0x00005200ff157b82 */ /* 0x000ea60000000800 */
[----:B------:R-:W-:Y:S01]  /*8e40*/  IMAD.X R6, RZ, RZ, ~R6, P0 ;  /* 0x000000ffff067224 */ /* 0x000fe200000e0e06 */
[----:B------:R-:W-:-:S03]  /*8e50*/  ISETP.NE.U32.AND P0, PT, RZ, UR10, PT ;  /* 0x0000000aff007c0c */ /* 0x000fc6000bf05070 */
[----:B------:R-:W-:Y:S01]  /*8e60*/  IMAD R8, R6, UR8, RZ ;  /* 0x0000000806087c24 */ /* 0x000fe2000f8e02ff */
[----:B------:R-:W-:Y:S01]  /*8e70*/  ISETP.NE.AND.EX P0, PT, RZ, UR11, PT, P0 ;  /* 0x0000000bff007c0c */ /* 0x000fe2000bf05300 */
[----:B------:R-:W-:Y:S01]  /*8e80*/  IMAD.WIDE.U32 R6, R9, UR8, R2 ;  /* 0x0000000809067c25 */ /* 0x000fe2000f8e0002 */
[----:B------:R-:W-:-:S03]  /*8e90*/  ULDC UR8, c[0x0][0x618] ;  /* 0x0001860000087ab9 */ /* 0x000fc60000000800 */
[----:B------:R-:W-:Y:S01]  /*8ea0*/  IMAD R9, R9, UR9, R8 ;  /* 0x0000000909097c24 */ /* 0x000fe2000f8e0208 */
[----:B------:R-:W-:Y:S01]  /*8eb0*/  ULDC UR9, c[0x0][0x154] ;  /* 0x0000550000097ab9 */ /* 0x000fe20000000800 */
[----:B0-----:R-:W-:Y:S02]  /*8ec0*/  IMAD.MOV R8, RZ, RZ, -R20 ;  /* 0x000000ffff087224 */ /* 0x001fe400078e0a14 */
[----:B------:R-:W-:Y:S02]  /*8ed0*/  IMAD.IADD R7, R7, 0x1, R9 ;  /* 0x0000000107077824 */ /* 0x000fe400078e0209 */
[----:B-1----:R-:W-:Y:S01]  /*8ee0*/  IMAD R17, R18, R8, R17 ;  /* 0x0000000812117224 */ /* 0x002fe200078e0211 */
[----:B------:R-:W-:Y:S02]  /*8ef0*/  I2FP.F32.U32 R8, R12 ;  /* 0x0000000c00087245 */ /* 0x000fe40000201000 */
[--C-:B------:R-:W-:Y:S02]  /*8f00*/  SHF.R.U64 R18, R6, UR8, R7.reuse ;  /* 0x0000000806127c19 */ /* 0x100fe40008001207 */
[----:B------:R-:W-:Y:S01]  /*8f10*/  SHF.R.U32.HI R7, RZ, UR8, R7 ;  /* 0x00000008ff077c19 */ /* 0x000fe20008011607 */
[----:B------:R-:W-:Y:S01]  /*8f20*/  FMUL R8, R8, UR9 ;  /* 0x0000000908087c20 */ /* 0x000fe20008400000 */
[----:B------:R-:W-:-:S02]  /*8f30*/  ULDC UR8, c[0x0][0x608] ;  /* 0x0001820000087ab9 */ /* 0x000fc40000000800 */
[--C-:B------:R-:W-:Y:S01]  /*8f40*/  SHF.R.U64 R20, R18, UR8, R7.reuse ;  /* 0x0000000812147c19 */ /* 0x100fe20008001207 */
[----:B------:R0:W1:Y:S01]  /*8f50*/  F2I.U32.TRUNC.NTZ R22, R8 ;  /* 0x0000000800167305 */ /* 0x000062000020f000 */
[----:B------:R-:W-:Y:S01]  /*8f60*/  SHF.R.U32.HI R7, RZ, UR8, R7 ;  /* 0x00000008ff077c19 */ /* 0x000fe20008011607 */
[----:B------:R-:W-:-:S03]  /*8f70*/  ULDC UR8, c[0x0][0x658] ;  /* 0x0001960000087ab9 */ /* 0x000fc60000000800 */
[--C-:B------:R-:W-:Y:S02]  /*8f80*/  SHF.R.U64 R19, R20, UR8, R7.reuse ;  /* 0x0000000814137c19 */ /* 0x100fe40008001207 */
[----:B------:R-:W-:-:S03]  /*8f90*/  SHF.R.U32.HI R23, RZ, UR8, R7 ;  /* 0x00000008ff177c19 */ /* 0x000fc60008011607 */
[----:B------:R-:W-:Y:S02]  /*8fa0*/  IMAD.MOV.U32 R6, RZ, RZ, R19 ;  /* 0x000000ffff067224 */ /* 0x000fe400078e0013 */
[----:B------:R-:W-:Y:S01]  /*8fb0*/  IMAD.MOV.U32 R7, RZ, RZ, R23 ;  /* 0x000000ffff077224 */ /* 0x000fe200078e0017 */
[----:B0-----:R-:W-:Y:S06]  /*8fc0*/  @!P0 BRA `(.L_x_185) ;  /* 0x0000000000288947 */ /* 0x001fec0003800000 */
        /* <DEDUP_REMOVED lines=10> */
.L_x_185:
[----:B------:R-:W-:Y:S01]  /*9070*/  ULDC UR8, c[0x0][0x648] ;  /* 0x0001920000087ab9 */ /* 0x000fe20000000800 */
[----:B-1----:R-:W-:Y:S01]  /*9080*/  IMAD.MOV R22, RZ, RZ, -R22 ;  /* 0x000000ffff167224 */ /* 0x002fe200078e0a16 */
[----:B------:R-:W-:Y:S01]  /*9090*/  SHF.R.U64 R7, R6, UR8, R7 ;  /* 0x0000000806077c19 */ /* 0x000fe20008001207 */
[----:B------:R-:W-:Y:S01]  /*90a0*/  ULDC UR8, c[0x0][0x638] ;  /* 0x00018e0000087ab9 */ /* 0x000fe20000000800 */
[----:B------:R-:W-:Y:S01]  /*90b0*/  LOP3.LUT R6, R20, UR7, RZ, 0xc0, !PT ;  /* 0x0000000714067c12 */ /* 0x000fe2000f8ec0ff */
[----:B--2---:R-:W-:Y:S01]  /*90c0*/  @P2 IMAD R17, R21, R22, R12 ;  /* 0x0000001615112224 */ /* 0x004fe200078e020c */
[----:B------:R-:W-:Y:S01]  /*90d0*/  LOP3.LUT R18, R18, UR4, RZ, 0xc0, !PT ;  /* 0x0000000412127c12 */ /* 0x000fe2000f8ec0ff */
[----:B------:R-:W-:Y:S01]  /*90e0*/  IMAD.MOV R8, RZ, RZ, -R7 ;  /* 0x000000ffff087224 */ /* 0x000fe200078e0a07 */
[----:B------:R-:W-:Y:S01]  /*90f0*/  ULDC UR9, c[0x0][0x610] ;  /* 0x0001840000097ab9 */ /* 0x000fe20000000800 */
[----:B------:R-:W-:Y:S02]  /*9100*/  IMAD R6, R7, UR5, R6 ;  /* 0x0000000507067c24 */ /* 0x000fe4000f8e0206 */
[----:B------:R-:W-:Y:S01]  /*9110*/  IMAD R19, R8, UR8, R19 ;  /* 0x0000000808137c24 */ /* 0x000fe2000f8e0213 */
[----:B------:R-:W-:Y:S01]  /*9120*/  ULDC UR8, c[0x0][0x600] ;  /* 0x0001800000087ab9 */ /* 0x000fe20000000800 */
[----:B------:R-:W-:-:S02]  /*9130*/  IMAD R6, R6, UR9, R17 ;  /* 0x0000000906067c24 */ /* 0x000fc4000f8e0211 */
[----:B------:R-:W-:Y:S02]  /*9140*/  IMAD R19, R19, UR8, R18 ;  /* 0x0000000813137c24 */ /* 0x000fe4000f8e0212 */
[----:B------:R-:W-:-:S03]  /*9150*/  IMAD.MOV.U32 R7, RZ, RZ, 0x1 ;  /* 0x00000001ff077424 */ /* 0x000fc600078e00ff */
[----:B------:R-:W-:Y:S02]  /*9160*/  SEL R17, R19, R6, !P2 ;  /* 0x0000000613117207 */ /* 0x000fe40005000000 */
[----:B------:R-:W-:-:S07]  /*9170*/  SEL R6, R6, R19, !P2 ;  /* 0x0000001306067207 */ /* 0x000fce0005000000 */
.L_x_183:
[----:B------:R-:W-:Y:S05]  /*9180*/  BSYNC B1 ;  /* 0x0000000000017941 */ /* 0x000fea0003800000 */
.L_x_182:
[----:B------:R-:W-:-:S13]  /*9190*/  LOP3.LUT P0, RZ, R7, 0xff, RZ, 0xc0, !PT ;  /* 0x000000ff07ff7812 */ /* 0x000fda000780c0ff */
[----:B------:R-:W-:Y:S05]  /*91a0*/  @P0 BRA `(.L_x_186) ;  /* 0xfffffff400400947 */ /* 0x000fea000383ffff */
[----:B------:R-:W-:Y:S05]  /*91b0*/  BSYNC B0 ;  /* 0x0000000000007941 */ /* 0x000fea0003800000 */
.L_x_175:
[----:B------:R-:W-:-:S03]  /*91c0*/  UMOV UR8, 0xffffffff ;  /* 0xffffffff00087882 */ /* 0x000fc60000000000 */
[----:B------:R-:W-:Y:S05]  /*91d0*/  BRA.DIV UR8, `(.L_x_187) ;  /* 0x0000000608407947 */ /* 0x000fea000b800000 */
[----:B------:R-:W-:-:S13]  /*91e0*/  ELECT P0, URZ, PT ;  /* 0x00000000003f782f */ /* 0x000fda0003800000 */
.L_x_202:
[----:B------:R-:W-:Y:S04]  /*91f0*/  BSSY B0, `(.L_x_188) ;  /* 0x0000034000007945 */ /* 0x000fe80003800000 */
[----:B------:R-:W-:Y:S05]  /*9200*/  @!P0 BRA `(.L_x_189) ;  /* 0x0000000000c88947 */ /* 0x000fea0003800000 */
[----:B------:R-:W-:-:S04]  /*9210*/  LOP3.LUT R4, R4, 0x2, RZ, 0xfc, !PT ;  /* 0x0000000204047812 */ /* 0x000fc800078efcff */
[----:B------:R-:W-:-:S13]  /*9220*/  ISETP.NE.AND P0, PT, R4, 0x3, PT ;  /* 0x000000030400780c */ /* 0x000fda0003f05270 */
[----:B------:R-:W-:Y:S05]  /*9230*/  @!P0 BRA `(.L_x_190) ;  /* 0x0000000000048947 */ /* 0x000fea0003800000 */
[----:B------:R-:W-:Y:S01]  /*9240*/  BPT.TRAP 0x1 ;  /* 0x000000040000795c */ /* 0x000fe20000300000 */
.L_x_190:
[----:B------:R-:W0:Y:S01]  /*9250*/  S2R R3, SR_CgaCtaId ;  /* 0x0000000000037919 */ /* 0x000e220000008800 */
[----:B------:R-:W-:-:S04]  /*9260*/  MOV R0, 0x400 ;  /* 0x0000040000007802 */ /* 0x000fc80000000f00 */
[----:B0-----:R-:W-:Y:S02]  /*9270*/  LEA R0, R3, R0, 0x18 ;  /* 0x0000000003007211 */ /* 0x001fe400078ec0ff */
[----:B------:R-:W-:-:S03]  /*9280*/  SHF.L.U32 R3, R11, 0x1f, RZ ;  /* 0x0000001f0b037819 */ /* 0x000fc600000006ff */
[----:B------:R-:W-:-:S04]  /*9290*/  VIADD R0, R0, 0x28 ;  /* 0x0000002800007836 */ /* 0x000fc80000000000 */
[C---:B------:R-:W-:Y:S02]  /*92a0*/  IMAD R6, R15.reuse, 0x8, R0 ;  /* 0x000000080f067824 */ /* 0x040fe400078e0200 */
[----:B------:R-:W-:Y:S02]  /*92b0*/  VIADD R15, R15, 0x1 ;  /* 0x000000010f0f7836 */ /* 0x000fe40000000000 */
[----:B------:R-:W0:Y:S03]  /*92c0*/  SYNCS.PHASECHK.TRANS64.TRYWAIT P0, [R6+URZ], R3 ;  /* 0x00000003060075a7 */ /* 0x000e26000800017f */
[----:B------:R-:W-:-:S04]  /*92d0*/  ISETP.NE.AND P1, PT, R15, 0x5, PT ;  /* 0x000000050f00780c */ /* 0x000fc80003f25270 */
[----:B------:R-:W-:Y:S02]  /*92e0*/  SEL R2, RZ, 0x1, P1 ;  /* 0x00000001ff027807 */ /* 0x000fe40000800000 */
[----:B------:R-:W-:Y:S02]  /*92f0*/  SEL R15, R15, RZ, P1 ;  /* 0x000000ff0f0f7207 */ /* 0x000fe40000800000 */
[----:B------:R-:W-:-:S03]  /*9300*/  LOP3.LUT R8, R11, R2, RZ, 0x3c, !PT ;  /* 0x000000020b087212 */ /* 0x000fc600078e3cff */
[----:B------:R-:W-:Y:S01]  /*9310*/  IMAD R7, R15, 0x8, R0 ;  /* 0x000000080f077824 */ /* 0x000fe200078e0200 */
[----:B------:R-:W-:Y:S01]  /*9320*/  SHF.L.U32 R4, R8, 0x1f, RZ ;  /* 0x0000001f08047819 */ /* 0x000fe200000006ff */
[----:B0-----:R-:W-:Y:S06]  /*9330*/  @!P0 BRA `(.L_x_191) ;  /* 0x0000000400088947 */ /* 0x001fec0003800000 */
.L_x_203:
[----:B------:R-:W1:Y:S01]  /*9340*/  SYNCS.PHASECHK.TRANS64.TRYWAIT P0, [R7+URZ], R4 ;  /* 0x00000004070075a7 */ /* 0x000e62000800017f */
[----:B------:R-:W-:-:S05]  /*9350*/  VIADD R2, R15, 0x1 ;  /* 0x000000010f027836 */ /* 0x000fca0000000000 */
[----:B------:R-:W-:-:S04]  /*9360*/  ISETP.NE.AND P1, PT, R2, 0x5, PT ;  /* 0x000000050200780c */ /* 0x000fc80003f25270 */
[----:B0-----:R-:W-:Y:S02]  /*9370*/  SEL R3, RZ, 0x1, P1 ;  /* 0x00000001ff037807 */ /* 0x001fe40000800000 */
[----:B------:R-:W-:Y:S02]  /*9380*/  SEL R9, R2, RZ, P1 ;  /* 0x000000ff02097207 */ /* 0x000fe40000800000 */
[----:B------:R-:W-:-:S03]  /*9390*/  LOP3.LUT R8, R8, R3, RZ, 0x3c, !PT ;  /* 0x0000000308087212 */ /* 0x000fc600078e3cff */
[----:B------:R-:W-:Y:S01]  /*93a0*/  IMAD R10, R9, 0x8, R0 ;  /* 0x00000008090a7824 */ /* 0x000fe200078e0200 */
[----:B------:R-:W-:Y:S01]  /*93b0*/  SHF.L.U32 R5, R8, 0x1f, RZ ;  /* 0x0000001f08057819 */ /* 0x000fe200000006ff */
[----:B-1----:R-:W-:Y:S06]  /*93c0*/  @!P0 BRA `(.L_x_192) ;  /* 0x0000000000f88947 */ /* 0x002fec0003800000 */
.L_x_204:
[----:B------:R-:W1:Y:S01]  /*93d0*/  SYNCS.PHASECHK.TRANS64.TRYWAIT P0, [R10+URZ], R5 ;  /* 0x000000050a0075a7 */ /* 0x000e62000800017f */
[----:B------:R-:W-:-:S05]  /*93e0*/  VIADD R2, R9, 0x1 ;  /* 0x0000000109027836 */ /* 0x000fca0000000000 */
[----:B------:R-:W-:-:S04]  /*93f0*/  ISETP.NE.AND P1, PT, R2, 0x5, PT ;  /* 0x000000050200780c */ /* 0x000fc80003f25270 */
[----:B------:R-:W-:Y:S02]  /*9400*/  SEL R3, RZ, 0x1, P1 ;  /* 0x00000001ff037807 */ /* 0x000fe40000800000 */
[----:B0-----:R-:W-:Y:S02]  /*9410*/  SEL R7, R2, RZ, P1 ;  /* 0x000000ff02077207 */ /* 0x001fe40000800000 */
[----:B------:R-:W-:-:S03]  /*9420*/  LOP3.LUT R9, R8, R3, RZ, 0x3c, !PT ;  /* 0x0000000308097212 */ /* 0x000fc600078e3cff */
[----:B------:R-:W-:Y:S01]  /*9430*/  IMAD R11, R7, 0x8, R0 ;  /* 0x00000008070b7824 */ /* 0x000fe200078e0200 */
[----:B------:R-:W-:Y:S01]  /*9440*/  SHF.L.U32 R6, R9, 0x1f, RZ ;  /* 0x0000001f09067819 */ /* 0x000fe200000006ff */
[----:B-1----:R-:W-:Y:S06]  /*9450*/  @!P0 BRA `(.L_x_193) ;  /* 0x0000000000e88947 */ /* 0x002fec0003800000 */
.L_x_205:
[----:B------:R-:W1:Y:S01]  /*9460*/  SYNCS.PHASECHK.TRANS64.TRYWAIT P0, [R11+URZ], R6 ;  /* 0x000000060b0075a7 */ /* 0x000e62000800017f */
[----:B------:R-:W-:-:S05]  /*9470*/  VIADD R2, R7, 0x1 ;  /* 0x0000000107027836 */ /* 0x000fca0000000000 */
[----:B------:R-:W-:-:S04]  /*9480*/  ISETP.NE.AND P1, PT, R2, 0x5, PT ;  /* 0x000000050200780c */ /* 0x000fc80003f25270 */
[----:B------:R-:W-:Y:S02]  /*9490*/  SEL R4, RZ, 0x1, P1 ;  /* 0x00000001ff047807 */ /* 0x000fe40000800000 */
[----:B------:R-:W-:Y:S02]  /*94a0*/  SEL R3, R2, RZ, P1 ;  /* 0x000000ff02037207 */ /* 0x000fe40000800000 */
[----:B------:R-:W-:Y:S01]  /*94b0*/  LOP3.LUT R4, R9, R4, RZ, 0x3c, !PT ;  /* 0x0000000409047212 */ /* 0x000fe200078e3cff */
[----:B-1----:R-:W-:Y:S06]  /*94c0*/  @!P0 BRA `(.L_x_194) ;  /* 0x0000000000e08947 */ /* 0x002fec0003800000 */
.L_x_206:
[----:B------:R-:W-:Y:S01]  /*94d0*/  IMAD R3, R3, 0x8, R0 ;  /* 0x0000000803037824 */ /* 0x000fe200078e0200 */
[----:B------:R-:W-:-:S07]  /*94e0*/  SHF.L.U32 R0, R4, 0x1f, RZ ;  /* 0x0000001f04007819 */ /* 0x000fce00000006ff */
.L_x_195:
[----:B--2---:R2:W3:Y:S02]  /*94f0*/  SYNCS.PHASECHK.TRANS64.TRYWAIT P0, [R3+URZ], R0 ;  /* 0x00000000030075a7 */ /* 0x0044e4000800017f */
[----:B---3--:R-:W-:Y:S05]  /*9500*/  @!P0 NANOSLEEP.SYNCS 0x989680 ;  /* 0x009896800000895d */ /* 0x008fea0003900000 */
[----:B------:R-:W3:Y:S02]  /*9510*/  @!P0 SYNCS.PHASECHK.TRANS64 P0, [R3+URZ], R0 ;  /* 0x00000000030085a7 */ /* 0x000ee4000800007f */
[----:B---3--:R-:W-:Y:S05]  /*9520*/  @!P0 BRA `(.L_x_195) ;  /* 0xfffffffc00f08947 */ /* 0x008fea000383ffff */
.L_x_189:
[----:B------:R-:W-:Y:S05]  /*9530*/  BSYNC B0 ;  /* 0x0000000000007941 */ /* 0x000fea0003800000 */
.L_x_188:
[----:B------:R-:W-:Y:S05]  /*9540*/  EXIT ;  /* 0x000000000000794d */ /* 0x000fea0003800000 */
.L_x_21:
[----:B-1----:R-:W-:-:S04]  /*9550*/  IMAD.U32 R13, RZ, RZ, UR6 ;  /* 0x00000006ff0d7e24 */ /* 0x002fc8000f8e00ff */
[----:B------:R1:W4:Y:S03]  /*9560*/  SYNCS.PHASECHK.TRANS64.TRYWAIT P0, [R13+URZ], R12 ;  /* 0x0000000c0d0075a7 */ /* 0x000326000800017f */
[----:B----4-:R-:W-:Y:S05]  /*9570*/  @!P0 NANOSLEEP.SYNCS 0x989680 ;  /* 0x009896800000895d */ /* 0x010fea0003900000 */
[----:B------:R-:W4:Y:S02]  /*9580*/  @!P0 SYNCS.PHASECHK.TRANS64 P0, [R13+URZ], R12 ;  /* 0x0000000c0d0085a7 */ /* 0x000f24000800007f */
[----:B----4-:R-:W-:Y:S05]  /*9590*/  @!P0 BRA `(.L_x_21) ;  /* 0xfffffffc00ec8947 */ /* 0x010fea000383ffff */
[----:B------:R-:W-:Y:S05]  /*95a0*/  BRA `(.L_x_20) ;  /* 0xffffff80009c7947 */ /* 0x000fea000383ffff */
.L_x_27:
[----:B-1----:R-:W-:-:S04]  /*95b0*/  IMAD.U32 R145, RZ, RZ, UR12 ;  /* 0x0000000cff917e24 */ /* 0x002fc8000f8e00ff */
[----:B------:R1:W4:Y:S03]  /*95c0*/  SYNCS.PHASECHK.TRANS64.TRYWAIT P0, [R145+URZ], R140 ;  /* 0x0000008c910075a7 */ /* 0x000326000800017f */
[----:B----4-:R-:W-:Y:S05]  /*95d0*/  @!P0 NANOSLEEP.SYNCS 0x989680 ;  /* 0x009896800000895d */ /* 0x010fea0003900000 */
[----:B------:R-:W4:Y:S02]  /*95e0*/  @!P0 SYNCS.PHASECHK.TRANS64 P0, [R145+URZ], R140 ;  /* 0x0000008c910085a7 */ /* 0x000f24000800007f */
[----:B----4-:R-:W-:Y:S05]  /*95f0*/  @!P0 BRA `(.L_x_27) ;  /* 0xfffffffc00ec8947 */ /* 0x010fea000383ffff */
[----:B------:R-:W-:Y:S05]  /*9600*/  BRA `(.L_x_26) ;  /* 0xffffff8800e07947 */ /* 0x000fea000383ffff */
.L_x_176:
[----:B------:R-:W-:Y:S01]  /*9610*/  BSSY B1, `(.L_x_196) ;  /* 0x0000006000017945 */ /* 0x000fe20003800000 */
[----:B------:R-:W-:-:S07]  /*9620*/  IMAD.MOV.U32 R7, RZ, RZ, -0x1 ;  /* 0xffffffffff077424 */ /* 0x000fce00078e00ff */
[----:B------:R-:W-:Y:S05]  /*9630*/  WARPSYNC.COLLECTIVE R7, `(.L_x_197) ;  /* 0x00000000070c7348 */ /* 0x000fea0003c00000 */
[----:B------:R-:W-:Y:S02]  /*9640*/  ELECT P0, UR62, PT ;  /* 0x00000000003e782f */ /* 0x000fe40003800000 */
[----:B------:R-:W-:Y:S01]  /*9650*/  MOV R7, UR62 ;  /* 0x0000003e00077c02 */ /* 0x000fe20008000f00 */
[----:B------:R-:W-:Y:S10]  /*9660*/  ENDCOLLECTIVE ;  /* 0x000000000000791b */ /* 0x000ff40003800000 */
.L_x_197:
[----:B------:R-:W-:Y:S05]  /*9670*/  BSYNC B1 ;  /* 0x0000000000017941 */ /* 0x000fea0003800000 */
.L_x_196:
[----:B------:R-:W-:Y:S05]  /*9680*/  BRA `(.L_x_198) ;  /* 0xfffffff000147947 */ /* 0x000fea000383ffff */
.L_x_179:
[----:B-1----:R1:W2:Y:S02]  /*9690*/  SYNCS.PHASECHK.TRANS64.TRYWAIT P0, [R20+URZ+0x28], R9 ;  /* 0x00002809140075a7 */ /* 0x0022a4000800017f */
[----:B--2---:R-:W-:Y:S05]  /*96a0*/  @!P0 NANOSLEEP.SYNCS 0x989680 ;  /* 0x009896800000895d */ /* 0x004fea0003900000 */
[----:B------:R-:W2:Y:S02]  /*96b0*/  @!P0 SYNCS.PHASECHK.TRANS64 P0, [R20+URZ+0x28], R9 ;  /* 0x00002809140085a7 */ /* 0x000ea4000800007f */
[----:B--2---:R-:W-:Y:S05]  /*96c0*/  @!P0 BRA `(.L_x_179) ;  /* 0xfffffffc00f08947 */ /* 0x004fea000383ffff */
[----:B------:R-:W-:Y:S05]  /*96d0*/  BRA `(.L_x_199) ;  /* 0xfffffff000507947 */ /* 0x000fea000383ffff */
.L_x_187:
[----:B------:R-:W-:Y:S01]  /*96e0*/  BSSY B0, `(.L_x_200) ;  /* 0x0000006000007945 */ /* 0x000fe20003800000 */
[----:B------:R-:W-:-:S07]  /*96f0*/  IMAD.MOV.U32 R7, RZ, RZ, -0x1 ;  /* 0xffffffffff077424 */ /* 0x000fce00078e00ff */
[----:B------:R-:W-:Y:S05]  /*9700*/  WARPSYNC.COLLECTIVE R7, `(.L_x_201) ;  /* 0x00000000070c7348 */ /* 0x000fea0003c00000 */
[----:B------:R-:W-:Y:S02]  /*9710*/  ELECT P0, UR62, PT ;  /* 0x00000000003e782f */ /* 0x000fe40003800000 */
[----:B------:R-:W-:Y:S01]  /*9720*/  MOV R7, UR62 ;  /* 0x0000003e00077c02 */ /* 0x000fe20008000f00 */
[----:B------:R-:W-:Y:S10]  /*9730*/  ENDCOLLECTIVE ;  /* 0x000000000000791b */ /* 0x000ff40003800000 */
.L_x_201:
[----:B------:R-:W-:Y:S05]  /*9740*/  BSYNC B0 ;  /* 0x0000000000007941 */ /* 0x000fea0003800000 */
.L_x_200:
[----:B------:R-:W-:Y:S05]  /*9750*/  BRA `(.L_x_202) ;  /* 0xfffffff800a47947 */ /* 0x000fea000383ffff */
.L_x_191:
[----:B0-----:R0:W1:Y:S02]  /*9760*/  SYNCS.PHASECHK.TRANS64.TRYWAIT P0, [R6+URZ], R3 ;  /* 0x00000003060075a7 */ /* 0x001064000800017f */
[----:B-1----:R-:W-:Y:S05]  /*9770*/  @!P0 NANOSLEEP.SYNCS 0x989680 ;  /* 0x009896800000895d */ /* 0x002fea0003900000 */
[----:B------:R-:W1:Y:S02]  /*9780*/  @!P0 SYNCS.PHASECHK.TRANS64 P0, [R6+URZ], R3 ;  /* 0x00000003060085a7 */ /* 0x000e64000800007f */
[----:B-1----:R-:W-:Y:S05]  /*9790*/  @!P0 BRA `(.L_x_191) ;  /* 0xfffffffc00f08947 */ /* 0x002fea000383ffff */
[----:B------:R-:W-:Y:S05]  /*97a0*/  BRA `(.L_x_203) ;  /* 0xfffffff800e47947 */ /* 0x000fea000383ffff */
.L_x_192:
[----:B0-----:R0:W1:Y:S02]  /*97b0*/  SYNCS.PHASECHK.TRANS64.TRYWAIT P0, [R7+URZ], R4 ;  /* 0x00000004070075a7 */ /* 0x001064000800017f */
[----:B-1----:R-:W-:Y:S05]  /*97c0*/  @!P0 NANOSLEEP.SYNCS 0x989680 ;  /* 0x009896800000895d */ /* 0x002fea0003900000 */
[----:B------:R-:W1:Y:S02]  /*97d0*/  @!P0 SYNCS.PHASECHK.TRANS64 P0, [R7+URZ], R4 ;  /* 0x00000004070085a7 */ /* 0x000e64000800007f */
[----:B-1----:R-:W-:Y:S05]  /*97e0*/  @!P0 BRA `(.L_x_192) ;  /* 0xfffffffc00f08947 */ /* 0x002fea000383ffff */
[----:B------:R-:W-:Y:S05]  /*97f0*/  BRA `(.L_x_204) ;  /* 0xfffffff800f47947 */ /* 0x000fea000383ffff */
.L_x_193:
[----:B0-----:R0:W1:Y:S02]  /*9800*/  SYNCS.PHASECHK.TRANS64.TRYWAIT P0, [R10+URZ], R5 ;  /* 0x000000050a0075a7 */ /* 0x001064000800017f */
[----:B-1----:R-:W-:Y:S05]  /*9810*/  @!P0 NANOSLEEP.SYNCS 0x989680 ;  /* 0x009896800000895d */ /* 0x002fea0003900000 */
[----:B------:R-:W1:Y:S02]  /*9820*/  @!P0 SYNCS.PHASECHK.TRANS64 P0, [R10+URZ], R5 ;  /* 0x000000050a0085a7 */ /* 0x000e64000800007f */
[----:B-1----:R-:W-:Y:S05]  /*9830*/  @!P0 BRA `(.L_x_193) ;  /* 0xfffffffc00f08947 */ /* 0x002fea000383ffff */
[----:B------:R-:W-:Y:S05]  /*9840*/  BRA `(.L_x_205) ;  /* 0xfffffffc00047947 */ /* 0x000fea000383ffff */
.L_x_194:
[----:B-1----:R1:W2:Y:S02]  /*9850*/  SYNCS.PHASECHK.TRANS64.TRYWAIT P0, [R11+URZ], R6 ;  /* 0x000000060b0075a7 */ /* 0x0022a4000800017f */
[----:B--2---:R-:W-:Y:S05]  /*9860*/  @!P0 NANOSLEEP.SYNCS 0x989680 ;  /* 0x009896800000895d */ /* 0x004fea0003900000 */
[----:B------:R-:W2:Y:S02]  /*9870*/  @!P0 SYNCS.PHASECHK.TRANS64 P0, [R11+URZ], R6 ;  /* 0x000000060b0085a7 */ /* 0x000ea4000800007f */
[----:B--2---:R-:W-:Y:S05]  /*9880*/  @!P0 BRA `(.L_x_194) ;  /* 0xfffffffc00f08947 */ /* 0x004fea000383ffff */
[----:B------:R-:W-:Y:S05]  /*9890*/  BRA `(.L_x_206) ;  /* 0xfffffffc000c7947 */ /* 0x000fea000383ffff */
.L_x_207:
[----:B------:R-:W-:-:S00]  /*98a0*/  BRA `(.L_x_207) ;  /* 0xfffffffc00fc7947 */ /* 0x000fc0000383ffff */
[----:B------:R-:W-:-:S00]  /*98b0*/  NOP ;  /* 0x0000000000007918 */ /* 0x000fc00000000000 */
        /* <DEDUP_REMOVED lines=12> */
.L_x_208:


//--------------------- .nv.shared._ZN7cutlass13device_kernelINS_4gemm6kernel13GemmUniversalIN4cute5tupleIJiiiiEEENS1_10collective13CollectiveMmaINS1_37MainloopSm90TmaGmmaWarpSpecializedFP8ILi5ENS5_IJNS4_1CILi2EEESB_NSA_ILi1EEEEEENS1_35KernelTmaWarpSpecializedCooperativeEEENS5_IJNSA_ILi128EEESG_NSA_ILi64EEEEEENS_12float_e4m3_tENS5_IJlSC_lEEESJ_SK_NS4_8TiledMMAINS4_8MMA_AtomIJNS4_4SM904GMMA31MMA_64x128x32_F32E4M3E4M3_SS_TNILNSO_7ScaleInE1ELSQ_1EEEEEENS4_6LayoutINS5_IJSB_SC_SC_EEENS5_IJSC_NSA_ILi0EEESV_EEEEENS5_IJNS4_10UnderscoreESY_SY_EEEEENS4_23SM90_TMA_LOAD_MULTICASTENS4_14ComposedLayoutINS4_7SwizzleILi2ELi4ELi3EEENS4_18smem_ptr_flag_bitsILi8EEENST_INS5_IJNSA_ILi8EEESH_EEENS5_IJSH_SC_EEEEEEEvNS4_8identityES11_S1B_vS1C_EENS_8epilogue10collective6detail29Sm90TmaWarpSpecializedAdapterINS1F_15DefaultEpilogueISJ_SK_SK_NS1E_6thread17LinearCombinationISJ_Li1EffLNS1J_9ScaleType4KindE0ELNS_15FloatRoundStyleE2ESJ_EENS1_15EpilogueDefaultEEEEEvvEEEEvNT_6ParamsE --------------------------
	.section	.nv.shared._ZN7cutlass13device_kernelINS_4gemm6kernel13GemmUniversalIN4cute5tupleIJiiiiEEENS1_10collective13CollectiveMmaINS1_37MainloopSm90TmaGmmaWarpSpecializedFP8ILi5ENS5_IJNS4_1CILi2EEESB_NSA_ILi1EEEEEENS1_35KernelTmaWarpSpecializedCooperativeEEENS5_IJNSA_ILi128EEESG_NSA_ILi64EEEEEENS_12float_e4m3_tENS5_IJlSC_lEEESJ_SK_NS4_8TiledMMAINS4_8MMA_AtomIJNS4_4SM904GMMA31MMA_64x128x32_F32E4M3E4M3_SS_TNILNSO_7ScaleInE1ELSQ_1EEEEEENS4_6LayoutINS5_IJSB_SC_SC_EEENS5_IJSC_NSA_ILi0EEESV_EEEEENS5_IJNS4_10UnderscoreESY_SY_EEEEENS4_23SM90_TMA_LOAD_MULTICASTENS4_14ComposedLayoutINS4_7SwizzleILi2ELi4ELi3EEENS4_18smem_ptr_flag_bitsILi8EEENST_INS5_IJNSA_ILi8EEESH_EEENS5_IJSH_SC_EEEEEEEvNS4_8identityES11_S1B_vS1C_EENS_8epilogue10collective6detail29Sm90TmaWarpSpecializedAdapterINS1F_15DefaultEpilogueISJ_SK_SK_NS1E_6thread17LinearCombinationISJ_Li1EffLNS1J_9ScaleType4KindE0ELNS_15FloatRoundStyleE2ESJ_EENS1_15EpilogueDefaultEEEEEvvEEEEvNT_6ParamsE,"aw",@nobits
	.sectionflags	@""
	.align	16
	.zero		1024


//--------------------- .nv.shared.reserved.0     --------------------------
	.section	.nv.shared.reserved.0,"aw",@nobits
	.weak		__nv_reservedSMEM_offset_0_alias
	.size		__nv_reservedSMEM_offset_0_alias, 0, 0
	.other		__nv_reservedSMEM_offset_0_alias,@"STO_CUDA_RESERVED_SHARED STV_DEFAULT"
__nv_reservedSMEM_offset_0_alias:
	.zero		0


//--------------------- .nv.global                --------------------------
	.section	.nv.global,"aw",@nobits
.nv.global:
	.type		_ZN39_INTERNAL_614128ae_4_k_cu_5a88553b_59704cute1_E,@object
	.size		_ZN39_INTERNAL_614128ae_4_k_cu_5a88553b_59704cute1_E,(_ZN39_INTERNAL_614128ae_4_k_cu_5a88553b_59704cuda3std3__45__cpo6cbeginE - _ZN39_INTERNAL_614128ae_4_k_cu_5a88553b_59704cute1_E)
_ZN39_INTERNAL_614128ae_4_k_cu_5a88553b_59704cute1_E:
	.zero		1
	.type		_ZN39_INTERNAL_614128ae_4_k_cu_5a88553b_59704cuda3std3__45__cpo6cbeginE,@object
	.size		_ZN39_INTERNAL_614128ae_4_k_cu_5a88553b_59704cuda3std3__45__cpo6cbeginE,(_ZN39_INTERNAL_614128ae_4_k_cu_5a88553b_59704cuda3std3__48in_placeE - _ZN39_INTERNAL_614128ae_4_k_cu_5a88553b_59704cuda3std3__45__cpo6cbeginE)
_ZN39_INTERNAL_614128ae_4_k_cu_5a88553b_59704cuda3std3__45__cpo6cbeginE:
	.zero		1
	.type		_ZN39_INTERNAL_614128ae_4_k_cu_5a88553b_59704cuda3std3__48in_placeE,@object
	.size		_ZN39_INTERNAL_614128ae_4_k_cu_5a88553b_59704cuda3std3__48in_placeE,(_ZN39_INTERNAL_614128ae_4_k_cu_5a88553b_59704cuda3std6ranges3__45__cpo9iter_moveE - _ZN39_INTERNAL_614128ae_4_k_cu_5a88553b_59704cuda3std3__48in_placeE)
_ZN39_INTERNAL_614128ae_4_k_cu_5a88553b_59704cuda3std3__48in_placeE:
	.zero		1
	.type		_ZN39_INTERNAL_614128ae_4_k_cu_5a88553b_59704cuda3std6ranges3__45__cpo9iter_moveE,@object
	.size		_ZN39_INTERNAL_614128ae_4_k_cu_5a88553b_59704cuda3std6ranges3__45__cpo9iter_moveE,(_ZN39_INTERNAL_614128ae_4_k_cu_5a88553b_59704cuda3std3__45__cpo5beginE - _ZN39_INTERNAL_614128ae_4_k_cu_5a88553b_59704cuda3std6ranges3__45__cpo9iter_moveE)
_ZN39_INTERNAL_614128ae_4_k_cu_5a88553b_59704cuda3std6ranges3__45__cpo9iter_moveE:
	.zero		1
	.type		_ZN39_INTERNAL_614128ae_4_k_cu_5a88553b_59704cuda3std3__45__cpo5beginE,@object
	.size		_ZN39_INTERNAL_614128ae_4_k_cu_5a88553b_59704cuda3std3__45__cpo5beginE,(_ZN39_INTERNAL_614128ae_4_k_cu_5a88553b_59704cuda3std3__441_GLOBAL__N__614128ae_4_k_cu_5a88553b_59706ignoreE - _ZN39_INTERNAL_614128ae_4_k_cu_5a88553b_59704cuda3std3__45__cpo5beginE)
_ZN39_INTERNAL_614128ae_4_k_cu_5a88553b_59704cuda3std3__45__cpo5beginE:
	.zero		1
	.type		_ZN39_INTERNAL_614128ae_4_k_cu_5a88553b_59704cuda3std3__441_GLOBAL__N__614128ae_4_k_cu_5a88553b_59706ignoreE,@object
	.size		_ZN39_INTERNAL_614128ae_4_k_cu_5a88553b_59704cuda3std3__441_GLOBAL__N__614128ae_4_k_cu_5a88553b_59706ignoreE,(_ZN39_INTERNAL_614128ae_4_k_cu_5a88553b_59704cute7productE - _ZN39_INTERNAL_614128ae_4_k_cu_5a88553b_59704cuda3std3__441_GLOBAL__N__614128ae_4_k_cu_5a88553b_59706ignoreE)
_ZN39_INTERNAL_614128ae_4_k_cu_5a88553b_59704cuda3std3__441_GLOBAL__N__614128ae_4_k_cu_5a88553b_59706ignoreE:
	.zero		1
	.type		_ZN39_INTERNAL_614128ae_4_k_cu_5a88553b_59704cute7productE,@object
	.size		_ZN39_INTERNAL_614128ae_4_k_cu_5a88553b_59704cute7productE,(_ZN39_INTERNAL_614128ae_4_k_cu_5a88553b_59704cuda3std3__45__cpo3endE - _ZN39_INTERNAL_614128ae_4_k_cu_5a88553b_59704cute7productE)
_ZN39_INTERNAL_614128ae_4_k_cu_5a88553b_59704cute7productE:
	.zero		1
	.type		_ZN39_INTERNAL_614128ae_4_k_cu_5a88553b_59704cuda3std3__45__cpo3endE,@object
	.size		_ZN39_INTERNAL_614128ae_4_k_cu_5a88553b_59704cuda3std3__45__cpo3endE,(_ZN39_INTERNAL_614128ae_4_k_cu_5a88553b_59704cuda3std3__419piecewise_constructE - _ZN39_INTERNAL_614128ae_4_k_cu_5a88553b_59704cuda3std3__45__cpo3endE)
_ZN39_INTERNAL_614128ae_4_k_cu_5a88553b_59704cuda3std3__45__cpo3endE:
	.zero		1
	.type		_ZN39_INTERNAL_614128ae_4_k_cu_5a88553b_59704cuda3std3__419piecewise_constructE,@object
	.size		_ZN39_INTERNAL_614128ae_4_k_cu_5a88553b_59704cuda3std3__419piecewise_constructE,(_ZN39_INTERNAL_614128ae_4_k_cu_5a88553b_59704cuda3std3__45__cpo4cendE - _ZN39_INTERNAL_614128ae_4_k_cu_5a88553b_59704cuda3std3__419piecewise_constructE)
_ZN39_INTERNAL_614128ae_4_k_cu_5a88553b_59704cuda3std3__419piecewise_constructE:
	.zero		1
	.type		_ZN39_INTERNAL_614128ae_4_k_cu_5a88553b_59704cuda3std3__45__cpo4cendE,@object
	.size		_ZN39_INTERNAL_614128ae_4_k_cu_5a88553b_59704cuda3std3__45__cpo4cendE,(_ZN39_INTERNAL_614128ae_4_k_cu_5a88553b_59704cuda3std6ranges3__45__cpo4swapE - _ZN39_INTERNAL_614128ae_4_k_cu_5a88553b_59704cuda3std3__45__cpo4cendE)
_ZN39_INTERNAL_614128ae_4_k_cu_5a88553b_59704cuda3std3__45__cpo4cendE:
	.zero		1
	.type		_ZN39_INTERNAL_614128ae_4_k_cu_5a88553b_59704cuda3std6ranges3__45__cpo4swapE,@object
	.size		_ZN39_INTERNAL_614128ae_4_k_cu_5a88553b_59704cuda3std6ranges3__45__cpo4swapE,(.L_7 - _ZN39_INTERNAL_614128ae_4_k_cu_5a88553b_59704cuda3std6ranges3__45__cpo4swapE)
_ZN39_INTERNAL_614128ae_4_k_cu_5a88553b_59704cuda3std6ranges3__45__cpo4swapE:
	.zero		1
.L_7:


//--------------------- .nv.constant0._ZN7cutlass13device_kernelINS_4gemm6kernel13GemmUniversalIN4cute5tupleIJiiiiEEENS1_10collective13CollectiveMmaINS1_37MainloopSm90TmaGmmaWarpSpecializedFP8ILi5ENS5_IJNS4_1CILi2EEESB_NSA_ILi1EEEEEENS1_35KernelTmaWarpSpecializedCooperativeEEENS5_IJNSA_ILi128EEESG_NSA_ILi64EEEEEENS_12float_e4m3_tENS5_IJlSC_lEEESJ_SK_NS4_8TiledMMAINS4_8MMA_AtomIJNS4_4SM904GMMA31MMA_64x128x32_F32E4M3E4M3_SS_TNILNSO_7ScaleInE1ELSQ_1EEEEEENS4_6LayoutINS5_IJSB_SC_SC_EEENS5_IJSC_NSA_ILi0EEESV_EEEEENS5_IJNS4_10UnderscoreESY_SY_EEEEENS4_23SM90_TMA_LOAD_MULTICASTENS4_14ComposedLayoutINS4_7SwizzleILi2ELi4ELi3EEENS4_18smem_ptr_flag_bitsILi8EEENST_INS5_IJNSA_ILi8EEESH_EEENS5_IJSH_SC_EEEEEEEvNS4_8identityES11_S1B_vS1C_EENS_8epilogue10collective6detail29Sm90TmaWarpSpecializedAdapterINS1F_15DefaultEpilogueISJ_SK_SK_NS1E_6thread17LinearCombinationISJ_Li1EffLNS1J_9ScaleType4KindE0ELNS_15FloatRoundStyleE2ESJ_EENS1_15EpilogueDefaultEEEEEvvEEEEvNT_6ParamsE --------------------------
	.section	.nv.constant0._ZN7cutlass13device_kernelINS_4gemm6kernel13GemmUniversalIN4cute5tupleIJiiiiEEENS1_10collective13CollectiveMmaINS1_37MainloopSm90TmaGmmaWarpSpecializedFP8ILi5ENS5_IJNS4_1CILi2EEESB_NSA_ILi1EEEEEENS1_35KernelTmaWarpSpecializedCooperativeEEENS5_IJNSA_ILi128EEESG_NSA_ILi64EEEEEENS_12float_e4m3_tENS5_IJlSC_lEEESJ_SK_NS4_8TiledMMAINS4_8MMA_AtomIJNS4_4SM904GMMA31MMA_64x128x32_F32E4M3E4M3_SS_TNILNSO_7ScaleInE1ELSQ_1EEEEEENS4_6LayoutINS5_IJSB_SC_SC_EEENS5_IJSC_NSA_ILi0EEESV_EEEEENS5_IJNS4_10UnderscoreESY_SY_EEEEENS4_23SM90_TMA_LOAD_MULTICASTENS4_14ComposedLayoutINS4_7SwizzleILi2ELi4ELi3EEENS4_18smem_ptr_flag_bitsILi8EEENST_INS5_IJNSA_ILi8EEESH_EEENS5_IJSH_SC_EEEEEEEvNS4_8identityES11_S1B_vS1C_EENS_8epilogue10collective6detail29Sm90TmaWarpSpecializedAdapterINS1F_15DefaultEpilogueISJ_SK_SK_NS1E_6thread17LinearCombinationISJ_Li1EffLNS1J_9ScaleType4KindE0ELNS_15FloatRoundStyleE2ESJ_EENS1_15EpilogueDefaultEEEEEvvEEEEvNT_6ParamsE,"a",@progbits
	.sectionflags	@""
	.align	4
.nv.constant0._ZN7cutlass13device_kernelINS_4gemm6kernel13GemmUniversalIN4cute5tupleIJiiiiEEENS1_10collective13CollectiveMmaINS1_37MainloopSm90TmaGmmaWarpSpecializedFP8ILi5ENS5_IJNS4_1CILi2EEESB_NSA_ILi1EEEEEENS1_35KernelTmaWarpSpecializedCooperativeEEENS5_IJNSA_ILi128EEESG_NSA_ILi64EEEEEENS_12float_e4m3_tENS5_IJlSC_lEEESJ_SK_NS4_8TiledMMAINS4_8MMA_AtomIJNS4_4SM904GMMA31MMA_64x128x32_F32E4M3E4M3_SS_TNILNSO_7ScaleInE1ELSQ_1EEEEEENS4_6LayoutINS5_IJSB_SC_SC_EEENS5_IJSC_NSA_ILi0EEESV_EEEEENS5_IJNS4_10UnderscoreESY_SY_EEEEENS4_23SM90_TMA_LOAD_MULTICASTENS4_14ComposedLayoutINS4_7SwizzleILi2ELi4ELi3EEENS4_18smem_ptr_flag_bitsILi8EEENST_INS5_IJNSA_ILi8EEESH_EEENS5_IJSH_SC_EEEEEEEvNS4_8identityES11_S1B_vS1C_EENS_8epilogue10collective6detail29Sm90TmaWarpSpecializedAdapterINS1F_15DefaultEpilogueISJ_SK_SK_NS1E_6thread17LinearCombinationISJ_Li1EffLNS1J_9ScaleType4KindE0ELNS_15FloatRoundStyleE2ESJ_EENS1_15EpilogueDefaultEEEEEvvEEEEvNT_6ParamsE:
	.zero		1664


//--------------------- SYMBOLS --------------------------

	.type		.nv.reservedSmem.offset0,@object
	.size		.nv.reservedSmem.offset0,0x4
